def matmul_kernel(
    a_ptr,
    b_ptr,
    c_ptr,
    M,
    N,
    K,
    stride_am,
    stride_ak,
    stride_bk,
    stride_bn,
    stride_cm,
    stride_cn,
    BLOCK_M: tl.constexpr,
    BLOCK_N: tl.constexpr,
    BLOCK_K: tl.constexpr,
    GROUP_M: tl.constexpr,
):
    pid = tl.program_id(axis=0)
    num_pid_m = tl.cdiv(M, BLOCK_M)
    num_pid_n = tl.cdiv(N, BLOCK_N)
    num_pid_in_group = GROUP_M * num_pid_n
    group_id = pid // num_pid_in_group
    first_pid_m = group_id * GROUP_M
    group_size_m = min(num_pid_m - first_pid_m, GROUP_M)
    pid_m = first_pid_m + ((pid % num_pid_in_group) % group_size_m)
    pid_n = (pid % num_pid_in_group) // group_size_m

    offs_am = (pid_m * BLOCK_M + tl.arange(0, BLOCK_M)) % M
    offs_bn = (pid_n * BLOCK_N + tl.arange(0, BLOCK_N)) % N
    offs_k = tl.arange(0, BLOCK_K)
    a_ptrs = a_ptr + offs_am[:, None] * stride_am + offs_k[None, :] * stride_ak
    b_ptrs = b_ptr + offs_k[:, None] * stride_bk + offs_bn[None, :] * stride_bn

    acc = tl.zeros((BLOCK_M, BLOCK_N), dtype=tl.float32)
    for kk in range(0, tl.cdiv(K, BLOCK_K)):
        a = tl.load(a_ptrs, mask=offs_k[None, :] < K - kk * BLOCK_K, other=0.0)
        b = tl.load(b_ptrs, mask=offs_k[:, None] < K - kk * BLOCK_K, other=0.0)
        acc = tl.dot(a, b, acc)
        a_ptrs += BLOCK_K * stride_ak
        b_ptrs += BLOCK_K * stride_bk

    c = acc.to(c_ptr.dtype.element_ty)
    offs_cm = pid_m * BLOCK_M + tl.arange(0, BLOCK_M)
    offs_cn = pid_n * BLOCK_N + tl.arange(0, BLOCK_N)
    c_ptrs = c_ptr + offs_cm[:, None] * stride_cm + offs_cn[None, :] * stride_cn
    mask = (offs_cm[:, None] < M) & (offs_cn[None, :] < N)
    tl.store(c_ptrs, c, mask=mask)

# config = {"BLOCK_K": 64, "BLOCK_M": 128, "BLOCK_N": 64, "GROUP_M": 8, "arch": "sm_90", "dtype": "fp16", "num_ctas": 1, "num_stages": 3, "num_warps": 8}
# arch = sm_90


// ===== COMPILED SASS (sm_90a) =====

	.target	sm_90a

	.elftype	@"ET_EXEC"


//--------------------- .note.nv.tkinfo           --------------------------
	.section	.note.nv.tkinfo,"",@"SHT_NOTE"
	.sectionflags	@"SHF_NOTE_NV_TKINFO"
	.tkinfo
        /*0018*/ 	.word	0x00000002
        /*0030*/ 	.string	""
        /*0030*/ 	.string	"ptxas"
        /*0030*/ 	.string	"Cuda compilation tools, release 13.0, V13.0.88"
        /*0030*/ 	.string	"Build cuda_13.0.r13.0/compiler.36424714_0"
        /*0030*/ 	.string	"-v  -suppress-debug-info  -lineinfo  -arch sm_90a "



//--------------------- .note.nv.cuinfo           --------------------------
	.section	.note.nv.cuinfo,"",@"SHT_NOTE"
	.sectionflags	@"SHF_NOTE_NV_CUINFO"
        /*0018*/ 	.short	0x0002
        /*001a*/ 	.short	0x005a
        /*001c*/ 	.short	0x0082
	.zero		2


//--------------------- .nv.info                  --------------------------
	.section	.nv.info,"",@"SHT_CUDA_INFO"
	.align	4


	//----- nvinfo : EIATTR_REGCOUNT
	.align		4
        /*0000*/ 	.byte	0x04, 0x2f
        /*0002*/ 	.short	(.L_1 - .L_0)
	.align		4
.L_0:
        /*0004*/ 	.word	index@(matmul_kernel)
        /*0008*/ 	.word	0x000000de


	//----- nvinfo : EIATTR_FRAME_SIZE
	.align		4
.L_1:
        /*000c*/ 	.byte	0x04, 0x11
        /*000e*/ 	.short	(.L_3 - .L_2)
	.align		4
.L_2:
        /*0010*/ 	.word	index@(matmul_kernel)
        /*0014*/ 	.word	0x00000000


	//----- nvinfo : EIATTR_MIN_STACK_SIZE
	.align		4
.L_3:
        /*0018*/ 	.byte	0x04, 0x12
        /*001a*/ 	.short	(.L_5 - .L_4)
	.align		4
.L_4:
        /*001c*/ 	.word	index@(matmul_kernel)
        /*0020*/ 	.word	0x00000000
.L_5:


//--------------------- .nv.compat                --------------------------
	.section	.nv.compat,"",@"SHT_CUDA_COMPAT_INFO"
	.align	4
        /*0000*/ 	.byte	0x02, 0x09, 0x01, 0x00, 0x02, 0x02, 0x04, 0x00, 0x02, 0x05, 0x05, 0x00, 0x03, 0x07, 0x01, 0x01
        /*0010*/ 	.byte	0x02, 0x03, 0x00, 0x00, 0x02, 0x06, 0x01, 0x00, 0x04, 0x0b, 0x08, 0x00, 0x00, 0x00, 0x00, 0x00
        /*0020*/ 	.byte	0x00, 0x00, 0x00, 0x00


//--------------------- .nv.info.matmul_kernel    --------------------------
	.section	.nv.info.matmul_kernel,"",@"SHT_CUDA_INFO"
	.sectionflags	@""
	.align	4


	//----- nvinfo : EIATTR_CUDA_API_VERSION
	.align		4
        /*0000*/ 	.byte	0x04, 0x37
        /*0002*/ 	.short	(.L_7 - .L_6)
.L_6:
        /*0004*/ 	.word	0x00000082


	//----- nvinfo : EIATTR_KPARAM_INFO
	.align		4
.L_7:
        /*0008*/ 	.byte	0x04, 0x17
        /*000a*/ 	.short	(.L_9 - .L_8)
.L_8:
        /*000c*/ 	.word	0x00000000
        /*0010*/ 	.short	0x000d
        /*0012*/ 	.short	0x0048
        /*0014*/ 	.byte	0x00, 0xf4, 0x21, 0x00


	//----- nvinfo : EIATTR_KPARAM_INFO
	.align		4
.L_9:
        /*0018*/ 	.byte	0x04, 0x17
        /*001a*/ 	.short	(.L_11 - .L_10)
.L_10:
        /*001c*/ 	.word	0x00000000
        /*0020*/ 	.short	0x000c
        /*0022*/ 	.short	0x0040
        /*0024*/ 	.byte	0x00, 0xf4, 0x21, 0x00


	//----- nvinfo : EIATTR_KPARAM_INFO
	.align		4
.L_11:
        /*0028*/ 	.byte	0x04, 0x17
        /*002a*/ 	.short	(.L_13 - .L_12)
.L_12:
        /*002c*/ 	.word	0x00000000
        /*0030*/ 	.short	0x000b
        /*0032*/ 	.short	0x0038
        /*0034*/ 	.byte	0x00, 0xf0, 0x11, 0x00


	//----- nvinfo : EIATTR_KPARAM_INFO
	.align		4
.L_13:
        /*0038*/ 	.byte	0x04, 0x17
        /*003a*/ 	.short	(.L_15 - .L_14)
.L_14:
        /*003c*/ 	.word	0x00000000
        /*0040*/ 	.short	0x000a
        /*0042*/ 	.short	0x0034
        /*0044*/ 	.byte	0x00, 0xf0, 0x11, 0x00


	//----- nvinfo : EIATTR_KPARAM_INFO
	.align		4
.L_15:
        /*0048*/ 	.byte	0x04, 0x17
        /*004a*/ 	.short	(.L_17 - .L_16)
.L_16:
        /*004c*/ 	.word	0x00000000
        /*0050*/ 	.short	0x0009
        /*0052*/ 	.short	0x0030
        /*0054*/ 	.byte	0x00, 0xf0, 0x11, 0x00


	//----- nvinfo : EIATTR_KPARAM_INFO
	.align		4
.L_17:
        /*0058*/ 	.byte	0x04, 0x17
        /*005a*/ 	.short	(.L_19 - .L_18)
.L_18:
        /*005c*/ 	.word	0x00000000
        /*0060*/ 	.short	0x0008
        /*0062*/ 	.short	0x002c
        /*0064*/ 	.byte	0x00, 0xf0, 0x11, 0x00


	//----- nvinfo : EIATTR_KPARAM_INFO
	.align		4
.L_19:
        /*0068*/ 	.byte	0x04, 0x17
        /*006a*/ 	.short	(.L_21 - .L_20)
.L_20:
        /*006c*/ 	.word	0x00000000
        /*0070*/ 	.short	0x0007
        /*0072*/ 	.short	0x0028
        /*0074*/ 	.byte	0x00, 0xf0, 0x11, 0x00


	//----- nvinfo : EIATTR_KPARAM_INFO
	.align		4
.L_21:
        /*0078*/ 	.byte	0x04, 0x17
        /*007a*/ 	.short	(.L_23 - .L_22)
.L_22:
        /*007c*/ 	.word	0x00000000
        /*0080*/ 	.short	0x0006
        /*0082*/ 	.short	0x0024
        /*0084*/ 	.byte	0x00, 0xf0, 0x11, 0x00


	//----- nvinfo : EIATTR_KPARAM_INFO
	.align		4
.L_23:
        /*0088*/ 	.byte	0x04, 0x17
        /*008a*/ 	.short	(.L_25 - .L_24)
.L_24:
        /*008c*/ 	.word	0x00000000
        /*0090*/ 	.short	0x0005
        /*0092*/ 	.short	0x0020
        /*0094*/ 	.byte	0x00, 0xf0, 0x11, 0x00


	//----- nvinfo : EIATTR_KPARAM_INFO
	.align		4
.L_25:
        /*0098*/ 	.byte	0x04, 0x17
        /*009a*/ 	.short	(.L_27 - .L_26)
.L_26:
        /*009c*/ 	.word	0x00000000
        /*00a0*/ 	.short	0x0004
        /*00a2*/ 	.short	0x001c
        /*00a4*/ 	.byte	0x00, 0xf0, 0x11, 0x00


	//----- nvinfo : EIATTR_KPARAM_INFO
	.align		4
.L_27:
        /*00a8*/ 	.byte	0x04, 0x17
        /*00aa*/ 	.short	(.L_29 - .L_28)
.L_28:
        /*00ac*/ 	.word	0x00000000
        /*00b0*/ 	.short	0x0003
        /*00b2*/ 	.short	0x0018
        /*00b4*/ 	.byte	0x00, 0xf0, 0x11, 0x00


	//----- nvinfo : EIATTR_KPARAM_INFO
	.align		4
.L_29:
        /*00b8*/ 	.byte	0x04, 0x17
        /*00ba*/ 	.short	(.L_31 - .L_30)
.L_30:
        /*00bc*/ 	.word	0x00000000
        /*00c0*/ 	.short	0x0002
        /*00c2*/ 	.short	0x0010
        /*00c4*/ 	.byte	0x00, 0xf4, 0x21, 0x00


	//----- nvinfo : EIATTR_KPARAM_INFO
	.align		4
.L_31:
        /*00c8*/ 	.byte	0x04, 0x17
        /*00ca*/ 	.short	(.L_33 - .L_32)
.L_32:
        /*00cc*/ 	.word	0x00000000
        /*00d0*/ 	.short	0x0001
        /*00d2*/ 	.short	0x0008
        /*00d4*/ 	.byte	0x00, 0xf4, 0x21, 0x00


	//----- nvinfo : EIATTR_KPARAM_INFO
	.align		4
.L_33:
        /*00d8*/ 	.byte	0x04, 0x17
        /*00da*/ 	.short	(.L_35 - .L_34)
.L_34:
        /*00dc*/ 	.word	0x00000000
        /*00e0*/ 	.short	0x0000
        /*00e2*/ 	.short	0x0000
        /*00e4*/ 	.byte	0x00, 0xf4, 0x21, 0x00


	//----- nvinfo : EIATTR_SPARSE_MMA_MASK
	.align		4
.L_35:
        /*00e8*/ 	.byte	0x03, 0x50
        /*00ea*/ 	.short	0x0000


	//----- nvinfo : EIATTR_MAXREG_COUNT
	.align		4
        /*00ec*/ 	.byte	0x03, 0x1b
        /*00ee*/ 	.short	0x00ff


	//----- nvinfo : EIATTR_NUM_BARRIERS
	.align		4
        /*00f0*/ 	.byte	0x02, 0x4c
        /*00f2*/ 	.byte	0x01
	.zero		1


	//----- nvinfo : EIATTR_MERCURY_ISA_VERSION
	.align		4
        /*00f4*/ 	.byte	0x03, 0x5f
        /*00f6*/ 	.short	0x0101


	//----- nvinfo : EIATTR_EXIT_INSTR_OFFSETS
	.align		4
        /*00f8*/ 	.byte	0x04, 0x1c
        /*00fa*/ 	.short	(.L_37 - .L_36)


	//   ....[0]....
.L_36:
        /*00fc*/ 	.word	0x000042b0


	//   ....[1]....
        /*0100*/ 	.word	0x000042e0


	//----- nvinfo : EIATTR_REQNTID
	.align		4
.L_37:
        /*0104*/ 	.byte	0x04, 0x10
        /*0106*/ 	.short	(.L_39 - .L_38)
.L_38:
        /*0108*/ 	.word	0x00000100
        /*010c*/ 	.word	0x00000001
        /*0110*/ 	.word	0x00000001


	//----- nvinfo : EIATTR_CBANK_PARAM_SIZE
	.align		4
.L_39:
        /*0114*/ 	.byte	0x03, 0x19
        /*0116*/ 	.short	0x0050


	//----- nvinfo : EIATTR_PARAM_CBANK
	.align		4
        /*0118*/ 	.byte	0x04, 0x0a
        /*011a*/ 	.short	(.L_41 - .L_40)
	.align		4
.L_40:
        /*011c*/ 	.word	index@(.nv.constant0.matmul_kernel)
        /*0120*/ 	.short	0x0210
        /*0122*/ 	.short	0x0050


	//----- nvinfo : EIATTR_SW_WAR
	.align		4
.L_41:
        /*0124*/ 	.byte	0x04, 0x36
        /*0126*/ 	.short	(.L_43 - .L_42)
.L_42:
        /*0128*/ 	.word	0x00000008
.L_43:


//--------------------- .nv.callgraph             --------------------------
	.section	.nv.callgraph,"",@"SHT_CUDA_CALLGRAPH"
	.align	4
	.sectionentsize	8
	.align		4
        /*0000*/ 	.word	0x00000000
	.align		4
        /*0004*/ 	.word	0xffffffff
	.align		4
        /*0008*/ 	.word	0x00000000
	.align		4
        /*000c*/ 	.word	0xfffffffe
	.align		4
        /*0010*/ 	.word	0x00000000
	.align		4
        /*0014*/ 	.word	0xfffffffd
	.align		4
        /*0018*/ 	.word	0x00000000
	.align		4
        /*001c*/ 	.word	0xfffffffc


//--------------------- .text.matmul_kernel       --------------------------
	.section	.text.matmul_kernel,"ax",@progbits
	.align	128
        .global         matmul_kernel
        .type           matmul_kernel,@function
        .size           matmul_kernel,(.L_x_3 - matmul_kernel)
        .other          matmul_kernel,@"STO_CUDA_ENTRY STV_DEFAULT"
matmul_kernel:
.text.matmul_kernel:
[----:B------:R-:W-:Y:S08]  /*0000*/  LDC R1, c[0x0][0x28] ;  /* 0x00000a00ff017b82 */ /* 0x000ff00000000800 */
[----:B------:R-:W0:Y:S01]  /*0010*/  LDC.64 R22, c[0x0][0x228] ;  /* 0x00008a00ff167b82 */ /* 0x000e220000000a00 */
[----:B------:R-:W1:Y:S01]  /*0020*/  S2R R5, SR_CTAID.X ;  /* 0x0000000000057919 */ /* 0x000e620000002500 */
[----:B------:R-:W-:Y:S01]  /*0030*/  UMOV UR4, 0x400 ;  /* 0x0000040000047882 */ /* 0x000fe20000000000 */
[----:B------:R-:W-:Y:S01]  /*0040*/  ULDC.64 UR18, c[0x0][0x208] ;  /* 0x0000820000127ab9 */ /* 0x000fe20000000a00 */
[----:B------:R-:W-:Y:S01]  /*0050*/  CS2R R24, SRZ ;  /* 0x0000000000187805 */ /* 0x000fe2000001ff00 */
[----:B------:R-:W2:Y:S01]  /*0060*/  S2R R76, SR_TID.X ;  /* 0x00000000004c7919 */ /* 0x000ea20000002100 */
[----:B------:R-:W-:-:S02]  /*0070*/  CS2R R26, SRZ ;  /* 0x00000000001a7805 */ /* 0x000fc4000001ff00 */
[----:B------:R-:W-:Y:S01]  /*0080*/  CS2R R32, SRZ ;  /* 0x0000000000207805 */ /* 0x000fe2000001ff00 */
[----:B------:R-:W3:Y:S01]  /*0090*/  LDC R84, c[0x0][0x230] ;  /* 0x00008c00ff547b82 */ /* 0x000ee20000000800 */
[----:B------:R-:W-:Y:S02]  /*00a0*/  CS2R R34, SRZ ;  /* 0x0000000000227805 */ /* 0x000fe4000001ff00 */
[----:B------:R-:W-:Y:S02]  /*00b0*/  CS2R R40, SRZ ;  /* 0x0000000000287805 */ /* 0x000fe4000001ff00 */
[----:B------:R-:W-:Y:S02]  /*00c0*/  CS2R R42, SRZ ;  /* 0x00000000002a7805 */ /* 0x000fe4000001ff00 */
[----:B------:R-:W-:Y:S02]  /*00d0*/  CS2R R48, SRZ ;  /* 0x0000000000307805 */ /* 0x000fe4000001ff00 */
[----:B------:R-:W-:Y:S01]  /*00e0*/  CS2R R50, SRZ ;  /* 0x0000000000327805 */ /* 0x000fe2000001ff00 */
[----:B------:R-:W4:Y:S01]  /*00f0*/  S2UR UR16, SR_CgaCtaId ;  /* 0x00000000001079c3 */ /* 0x000f220000008800 */
[----:B0-----:R-:W-:-:S05]  /*0100*/  VIADD R0, R23, 0x3f ;  /* 0x0000003f17007836 */ /* 0x001fca0000000000 */
[----:B------:R-:W-:Y:S01]  /*0110*/  SHF.R.S32.HI R3, RZ, 0x1f, R0 ;  /* 0x0000001fff037819 */ /* 0x000fe20000011400 */
[----:B---3--:R-:W-:-:S03]  /*0120*/  VIADD R84, R84, 0x3f ;  /* 0x0000003f54547836 */ /* 0x008fc60000000000 */
[----:B------:R-:W-:Y:S02]  /*0130*/  LEA.HI R3, R3, R0, RZ, 0x6 ;  /* 0x0000000003037211 */ /* 0x000fe400078f30ff */
[----:B-1----:R-:W-:Y:S02]  /*0140*/  IABS R8, R5 ;  /* 0x0000000500087213 */ /* 0x002fe40000000000 */
[----:B------:R-:W-:Y:S02]  /*0150*/  SHF.R.S32.HI R3, RZ, 0x6, R3 ;  /* 0x00000006ff037819 */ /* 0x000fe40000011403 */
[C---:B--2---:R-:W-:Y:S01]  /*0160*/  LOP3.LUT R77, R76.reuse, 0x7f, RZ, 0xc0, !PT ;  /* 0x0000007f4c4d7812 */ /* 0x044fe200078ec0ff */
[----:B----4-:R-:W-:Y:S01]  /*0170*/  ULEA UR16, UR16, UR4, 0x18 ;  /* 0x0000000410107291 */ /* 0x010fe2000f8ec03f */
[----:B------:R-:W-:Y:S01]  /*0180*/  SHF.R.U32.HI R79, RZ, 0x7, R76 ;  /* 0x00000007ff4f7819 */ /* 0x000fe2000001164c */
[----:B------:R-:W-:Y:S01]  /*0190*/  IMAD.SHL.U32 R4, R3, 0x8, RZ ;  /* 0x0000000803047824 */ /* 0x000fe200078e00ff */
[----:B------:R-:W-:-:S02]  /*01a0*/  LOP3.LUT R78, R76, 0xff, RZ, 0xc0, !PT ;  /* 0x000000ff4c4e7812 */ /* 0x000fc400078ec0ff */
[----:B------:R-:W-:Y:S02]  /*01b0*/  SGXT.U32 R79, R79, 0x1 ;  /* 0x000000014f4f781a */ /* 0x000fe40000000000 */
[-C--:B------:R-:W-:Y:S02]  /*01c0*/  IABS R7, R4.reuse ;  /* 0x0000000400077213 */ /* 0x080fe40000000000 */
[----:B------:R-:W-:Y:S02]  /*01d0*/  IABS R10, R4 ;  /* 0x00000004000a7213 */ /* 0x000fe40000000000 */
[----:B------:R-:W0:Y:S08]  /*01e0*/  I2F.RP R0, R7 ;  /* 0x0000000700007306 */ /* 0x000e300000209400 */
[----:B0-----:R-:W0:Y:S02]  /*01f0*/  MUFU.RCP R0, R0 ;  /* 0x0000000000007308 */ /* 0x001e240000001000 */
[----:B0-----:R-:W-:-:S02]  /*0200*/  VIADD R2, R0, 0xffffffe ;  /* 0x0ffffffe00027836 */ /* 0x001fc40000000000 */
[----:B------:R-:W-:-:S04]  /*0210*/  IMAD.MOV R0, RZ, RZ, -R10 ;  /* 0x000000ffff007224 */ /* 0x000fc800078e0a0a */
[----:B------:R0:W1:Y:S02]  /*0220*/  F2I.FTZ.U32.TRUNC.NTZ R3, R2 ;  /* 0x0000000200037305 */ /* 0x000064000021f000 */
[----:B0-----:R-:W-:Y:S02]  /*0230*/  IMAD.MOV.U32 R2, RZ, RZ, RZ ;  /* 0x000000ffff027224 */ /* 0x001fe400078e00ff */
[----:B-1----:R-:W-:-:S04]  /*0240*/  IMAD.MOV R6, RZ, RZ, -R3 ;  /* 0x000000ffff067224 */ /* 0x002fc800078e0a03 */
[----:B------:R-:W-:Y:S02]  /*0250*/  IMAD R9, R6, R7, RZ ;  /* 0x0000000706097224 */ /* 0x000fe400078e02ff */
[----:B------:R-:W-:Y:S02]  /*0260*/  IMAD.MOV.U32 R6, RZ, RZ, R8 ;  /* 0x000000ffff067224 */ /* 0x000fe400078e0008 */
[----:B------:R-:W-:-:S06]  /*0270*/  IMAD.HI.U32 R3, R3, R9, R2 ;  /* 0x0000000903037227 */ /* 0x000fcc00078e0002 */
[----:B------:R-:W-:-:S04]  /*0280*/  IMAD.HI.U32 R3, R3, R6, RZ ;  /* 0x0000000603037227 */ /* 0x000fc800078e00ff */
[----:B------:R-:W-:-:S05]  /*0290*/  IMAD R0, R3, R0, R6 ;  /* 0x0000000003007224 */ /* 0x000fca00078e0206 */
[----:B------:R-:W-:-:S13]  /*02a0*/  ISETP.GT.U32.AND P1, PT, R7, R0, PT ;  /* 0x000000000700720c */ /* 0x000fda0003f24070 */
[----:B------:R-:W-:Y:S02]  /*02b0*/  @!P1 IMAD.IADD R0, R0, 0x1, -R7 ;  /* 0x0000000100009824 */ /* 0x000fe400078e0a07 */
[----:B------:R-:W-:Y:S01]  /*02c0*/  @!P1 VIADD R3, R3, 0x1 ;  /* 0x0000000103039836 */ /* 0x000fe20000000000 */
[----:B------:R-:W-:Y:S02]  /*02d0*/  ISETP.NE.AND P1, PT, R4, RZ, PT ;  /* 0x000000ff0400720c */ /* 0x000fe40003f25270 */
[----:B------:R-:W-:Y:S02]  /*02e0*/  ISETP.GE.U32.AND P0, PT, R0, R7, PT ;  /* 0x000000070000720c */ /* 0x000fe40003f06070 */
[----:B------:R-:W-:-:S04]  /*02f0*/  LOP3.LUT R0, R5, R4, RZ, 0x3c, !PT ;  /* 0x0000000405007212 */ /* 0x000fc800078e3cff */
[----:B------:R-:W-:Y:S01]  /*0300*/  ISETP.GE.AND P2, PT, R0, RZ, PT ;  /* 0x000000ff0000720c */ /* 0x000fe20003f46270 */
[----:B------:R-:W-:-:S06]  /*0310*/  VIADD R0, R22, 0x7f ;  /* 0x0000007f16007836 */ /* 0x000fcc0000000000 */
[----:B------:R-:W-:-:S04]  /*0320*/  @P0 VIADD R3, R3, 0x1 ;  /* 0x0000000103030836 */ /* 0x000fc80000000000 */
[----:B------:R-:W-:Y:S01]  /*0330*/  IMAD.MOV.U32 R2, RZ, RZ, R3 ;  /* 0x000000ffff027224 */ /* 0x000fe200078e0003 */
[----:B------:R-:W-:-:S03]  /*0340*/  SHF.R.S32.HI R3, RZ, 0x1f, R0 ;  /* 0x0000001fff037819 */ /* 0x000fc60000011400 */
[----:B------:R-:W-:Y:S01]  /*0350*/  @!P2 IMAD.MOV R2, RZ, RZ, -R2 ;  /* 0x000000ffff02a224 */ /* 0x000fe200078e0a02 */
[----:B------:R-:W-:Y:S02]  /*0360*/  @!P1 LOP3.LUT R2, RZ, R4, RZ, 0x33, !PT ;  /* 0x00000004ff029212 */ /* 0x000fe400078e33ff */
[----:B------:R-:W-:-:S03]  /*0370*/  LEA.HI R3, R3, R0, RZ, 0x7 ;  /* 0x0000000003037211 */ /* 0x000fc600078f38ff */
[----:B------:R-:W-:Y:S02]  /*0380*/  IMAD.SHL.U32 R6, R2, 0x8, RZ ;  /* 0x0000000802067824 */ /* 0x000fe400078e00ff */
[----:B------:R-:W-:-:S03]  /*0390*/  IMAD.MOV R2, RZ, RZ, -R2 ;  /* 0x000000ffff027224 */ /* 0x000fc600078e0a02 */
[----:B------:R-:W-:Y:S01]  /*03a0*/  LEA.HI.SX32 R3, R3, -R6, 0x19 ;  /* 0x8000000603037211 */ /* 0x000fe200078fcaff */
[----:B------:R-:W-:-:S03]  /*03b0*/  IMAD R4, R4, R2, R5 ;  /* 0x0000000204047224 */ /* 0x000fc600078e0205 */
[----:B------:R-:W-:Y:S02]  /*03c0*/  VIMNMX R11, R3, 0x8, PT ;  /* 0x00000008030b7848 */ /* 0x000fe40003fe0100 */
[----:B------:R-:W-:Y:S02]  /*03d0*/  IABS R9, R4 ;  /* 0x0000000400097213 */ /* 0x000fe40000000000 */
[----:B------:R-:W-:-:S04]  /*03e0*/  IABS R7, R11 ;  /* 0x0000000b00077213 */ /* 0x000fc80000000000 */
[----:B------:R-:W0:Y:S08]  /*03f0*/  I2F.RP R0, R7 ;  /* 0x0000000700007306 */ /* 0x000e300000209400 */
[----:B0-----:R-:W0:Y:S02]  /*0400*/  MUFU.RCP R0, R0 ;  /* 0x0000000000007308 */ /* 0x001e240000001000 */
[----:B0-----:R-:W-:-:S06]  /*0410*/  VIADD R3, R0, 0xffffffe ;  /* 0x0ffffffe00037836 */ /* 0x001fcc0000000000 */
[----:B------:R-:W0:Y:S02]  /*0420*/  F2I.FTZ.U32.TRUNC.NTZ R3, R3 ;  /* 0x0000000300037305 */ /* 0x000e24000021f000 */
[----:B0-----:R-:W-:-:S04]  /*0430*/  IMAD.MOV R8, RZ, RZ, -R3 ;  /* 0x000000ffff087224 */ /* 0x001fc800078e0a03 */
[----:B------:R-:W-:Y:S01]  /*0440*/  IMAD.MOV.U32 R2, RZ, RZ, R8 ;  /* 0x000000ffff027224 */ /* 0x000fe200078e0008 */
[----:B------:R-:W-:-:S03]  /*0450*/  IABS R8, R11 ;  /* 0x0000000b00087213 */ /* 0x000fc60000000000 */
[----:B------:R-:W-:Y:S02]  /*0460*/  IMAD R5, R2, R7, RZ ;  /* 0x0000000702057224 */ /* 0x000fe400078e02ff */
[----:B------:R-:W-:Y:S02]  /*0470*/  IMAD.MOV.U32 R2, RZ, RZ, RZ ;  /* 0x000000ffff027224 */ /* 0x000fe400078e00ff */
[----:B------:R-:W-:Y:S02]  /*0480*/  IMAD.MOV R0, RZ, RZ, -R8 ;  /* 0x000000ffff007224 */ /* 0x000fe400078e0a08 */
        /* <DEDUP_REMOVED lines=9> */
[----:B------:R-:W-:-:S07]  /*0520*/  ISETP.GE.AND P2, PT, R0, RZ, PT ;  /* 0x000000ff0000720c */ /* 0x000fce0003f46270 */
[----:B------:R-:W-:Y:S01]  /*0530*/  @P0 VIADD R2, R2, 0x1 ;  /* 0x0000000102020836 */ /* 0x000fe20000000000 */
[----:B------:R-:W-:-:S05]  /*0540*/  ISETP.GE.AND P0, PT, R84, 0x40, PT ;  /* 0x000000405400780c */ /* 0x000fca0003f06270 */
[----:B------:R-:W-:Y:S01]  /*0550*/  @!P2 IMAD.MOV R2, RZ, RZ, -R2 ;  /* 0x000000ffff02a224 */ /* 0x000fe200078e0a02 */
[----:B------:R-:W-:-:S05]  /*0560*/  @!P1 LOP3.LUT R2, RZ, R11, RZ, 0x33, !PT ;  /* 0x0000000bff029212 */ /* 0x000fca00078e33ff */
[----:B------:R-:W-:Y:S02]  /*0570*/  IMAD.MOV R0, RZ, RZ, -R2 ;  /* 0x000000ffff007224 */ /* 0x000fe400078e0a02 */
[----:B------:R-:W-:Y:S02]  /*0580*/  IMAD.SHL.U32 R80, R2, 0x40, RZ ;  /* 0x0000004002507824 */ /* 0x000fe400078e00ff */
[----:B------:R-:W-:-:S04]  /*0590*/  IMAD R0, R11, R0, R4 ;  /* 0x000000000b007224 */ /* 0x000fc800078e0204 */
[----:B------:R-:W-:-:S04]  /*05a0*/  IMAD.IADD R0, R6, 0x1, R0 ;  /* 0x0000000106007824 */ /* 0x000fc800078e0200 */
[----:B------:R-:W-:Y:S01]  /*05b0*/  IMAD R77, R0, 0x80, R77 ;  /* 0x00000080004d7824 */ /* 0x000fe200078e024d */
[----:B------:R-:W-:Y:S06]  /*05c0*/  @!P0 BRA `(.L_x_0) ;  /* 0x0000002c007c8947 */ /* 0x000fec0003800000 */
[----:B------:R-:W-:Y:S01]  /*05d0*/  IABS R16, R22 ;  /* 0x0000001600107213 */ /* 0x000fe20000000000 */
[----:B------:R-:W-:Y:S01]  /*05e0*/  IMAD.SHL.U32 R82, R78, 0x2, RZ ;  /* 0x000000024e527824 */ /* 0x000fe200078e00ff */
[----:B------:R-:W-:Y:S01]  /*05f0*/  IABS R19, R23 ;  /* 0x0000001700137213 */ /* 0x000fe20000000000 */
[----:B------:R-:W-:Y:S01]  /*0600*/  ULDC UR4, c[0x0][0x234] ;  /* 0x00008d0000047ab9 */ /* 0x000fe20000000800 */
[----:B------:R-:W0:Y:S01]  /*0610*/  I2F.RP R6, R16 ;  /* 0x0000001000067306 */ /* 0x000e220000209400 */
[----:B------:R-:W-:Y:S01]  /*0620*/  SHF.R.S32.HI R7, RZ, 0x1f, R84 ;  /* 0x0000001fff077819 */ /* 0x000fe20000011454 */
[----:B------:R-:W-:Y:S01]  /*0630*/  ULDC.64 UR6, c[0x0][0x210] ;  /* 0x0000840000067ab9 */ /* 0x000fe20000000a00 */
[----:B------:R-:W-:Y:S01]  /*0640*/  LOP3.LUT P0, RZ, R76, 0x80, RZ, 0xc0, !PT ;  /* 0x000000804cff7812 */ /* 0x000fe2000780c0ff */
[----:B------:R-:W1:Y:S01]  /*0650*/  LDC R137, c[0x0][0x238] ;  /* 0x00008e00ff897b82 */ /* 0x000e620000000800 */
[----:B------:R-:W-:Y:S01]  /*0660*/  LEA.HI R84, R7, R84, RZ, 0x6 ;  /* 0x0000005407547211 */ /* 0x000fe200078f30ff */
[----:B------:R-:W-:Y:S01]  /*0670*/  UIADD3 UR5, UR16, 0x4000, URZ ;  /* 0x0000400010057890 */ /* 0x000fe2000fffe03f */
[----:B------:R-:W-:Y:S01]  /*0680*/  SHF.R.U32.HI R8, RZ, 0x5, R76 ;  /* 0x00000005ff087819 */ /* 0x000fe2000001164c */
[----:B------:R-:W2:Y:S01]  /*0690*/  I2F.RP R0, R19 ;  /* 0x0000001300007306 */ /* 0x000ea20000209400 */
[----:B------:R-:W-:Y:S01]  /*06a0*/  ISETP.GE.AND P6, PT, R77, RZ, PT ;  /* 0x000000ff4d00720c */ /* 0x000fe20003fc6270 */
[----:B------:R-:W-:Y:S01]  /*06b0*/  USHF.R.U32.HI UR5, URZ, 0x4, UR5 ;  /* 0x000000043f057899 */ /* 0x000fe20008011605 */
[----:B------:R-:W-:Y:S01]  /*06c0*/  R2UR UR24, R8 ;  /* 0x00000000081872ca */ /* 0x000fe200000e0000 */
[C---:B------:R-:W-:Y:S01]  /*06d0*/  IMAD.SHL.U32 R83, R76.reuse, 0x80, RZ ;  /* 0x000000804c537824 */ /* 0x040fe200078e00ff */
[----:B------:R-:W-:Y:S01]  /*06e0*/  LOP3.LUT R81, R76, 0x3f, RZ, 0xc0, !PT ;  /* 0x0000003f4c517812 */ /* 0x000fe200078ec0ff */
[----:B------:R-:W-:Y:S01]  /*06f0*/  USGXT.U32 UR14, UR5, 0xe ;  /* 0x0000000e050e789a */ /* 0x000fe20008000000 */
[----:B------:R-:W-:Y:S01]  /*0700*/  ISETP.NE.AND P3, PT, R22, RZ, PT ;  /* 0x000000ff1600720c */ /* 0x000fe20003f65270 */
[----:B0-----:R-:W0:Y:S01]  /*0710*/  MUFU.RCP R6, R6 ;  /* 0x0000000600067308 */ /* 0x001e220000001000 */
[----:B------:R-:W-:-:S02]  /*0720*/  LOP3.LUT R88, R79, 0x4, RZ, 0xfc, !PT ;  /* 0x000000044f587812 */ /* 0x000fc400078efcff */
[----:B------:R-:W-:Y:S02]  /*0730*/  CS2R R40, SRZ ;  /* 0x0000000000287805 */ /* 0x000fe4000001ff00 */
[C---:B------:R-:W-:Y:S02]  /*0740*/  LOP3.LUT R90, R79.reuse, 0x6, RZ, 0xfc, !PT ;  /* 0x000000064f5a7812 */ /* 0x040fe400078efcff */
[----:B------:R-:W-:Y:S02]  /*0750*/  CS2R R42, SRZ ;  /* 0x00000000002a7805 */ /* 0x000fe4000001ff00 */
[C---:B------:R-:W-:Y:S02]  /*0760*/  LOP3.LUT R92, R79.reuse, 0x8, RZ, 0xfc, !PT ;  /* 0x000000084f5c7812 */ /* 0x040fe400078efcff */
[----:B------:R-:W-:Y:S02]  /*0770*/  CS2R R44, SRZ ;  /* 0x00000000002c7805 */ /* 0x000fe4000001ff00 */
[C---:B------:R-:W-:Y:S01]  /*0780*/  LOP3.LUT R94, R79.reuse, 0xa, RZ, 0xfc, !PT ;  /* 0x0000000a4f5e7812 */ /* 0x040fe200078efcff */
[----:B--2---:R-:W2:Y:S01]  /*0790*/  MUFU.RCP R0, R0 ;  /* 0x0000000000007308 */ /* 0x004ea20000001000 */
[----:B------:R-:W-:-:S02]  /*07a0*/  LOP3.LUT R96, R79, 0xc, RZ, 0xfc, !PT ;  /* 0x0000000c4f607812 */ /* 0x000fc400078efcff */
[----:B------:R-:W-:Y:S02]  /*07b0*/  CS2R R46, SRZ ;  /* 0x00000000002e7805 */ /* 0x000fe4000001ff00 */
[----:B------:R-:W-:Y:S01]  /*07c0*/  LOP3.LUT R98, R79, 0xe, RZ, 0xfc, !PT ;  /* 0x0000000e4f627812 */ /* 0x000fe200078efcff */
[----:B-1----:R-:W-:Y:S01]  /*07d0*/  IMAD.SHL.U32 R97, R137, 0x40, RZ ;  /* 0x0000004089617824 */ /* 0x002fe200078e00ff */
[C---:B------:R-:W-:Y:S01]  /*07e0*/  LOP3.LUT R100, R79.reuse, 0x10, RZ, 0xfc, !PT ;  /* 0x000000104f647812 */ /* 0x040fe200078efcff */
[CC--:B------:R-:W-:Y:S01]  /*07f0*/  IMAD R95, R79.reuse, R137.reuse, RZ ;  /* 0x000000894f5f7224 */ /* 0x0c0fe200078e02ff */
[C---:B------:R-:W-:Y:S01]  /*0800*/  LOP3.LUT R102, R79.reuse, 0x12, RZ, 0xfc, !PT ;  /* 0x000000124f667812 */ /* 0x040fe200078efcff */
[-C--:B------:R-:W-:Y:S01]  /*0810*/  IMAD R149, R98, R137.reuse, RZ ;  /* 0x0000008962957224 */ /* 0x080fe200078e02ff */
[C---:B------:R-:W-:Y:S01]  /*0820*/  LOP3.LUT R104, R79.reuse, 0x14, RZ, 0xfc, !PT ;  /* 0x000000144f687812 */ /* 0x040fe200078efcff */
[----:B0-----:R-:W-:Y:S01]  /*0830*/  VIADD R4, R6, 0xffffffe ;  /* 0x0ffffffe06047836 */ /* 0x001fe20000000000 */
[----:B------:R-:W-:Y:S01]  /*0840*/  SHF.R.U32.HI R6, RZ, 0x6, R76 ;  /* 0x00000006ff067819 */ /* 0x000fe2000001164c */
[-C--:B------:R-:W-:Y:S01]  /*0850*/  IMAD R153, R102, R137.reuse, RZ ;  /* 0x0000008966997224 */ /* 0x080fe200078e02ff */
[C---:B------:R-:W-:Y:S01]  /*0860*/  LOP3.LUT R106, R79.reuse, 0x16, RZ, 0xfc, !PT ;  /* 0x000000164f6a7812 */ /* 0x040fe200078efcff */
[----:B------:R0:W1:Y:S01]  /*0870*/  F2I.FTZ.U32.TRUNC.NTZ R5, R4 ;  /* 0x0000000400057305 */ /* 0x000062000021f000 */
[----:B------:R-:W-:Y:S01]  /*0880*/  SGXT.U32 R7, R6, 0x2 ;  /* 0x000000020607781a */ /* 0x000fe20000000000 */
[----:B------:R-:W-:Y:S01]  /*0890*/  IMAD R155, R104, R137, RZ ;  /* 0x00000089689b7224 */ /* 0x000fe200078e02ff */
[----:B------:R-:W-:Y:S01]  /*08a0*/  SEL R6, RZ, 0x90, !P0 ;  /* 0x00000090ff067807 */ /* 0x000fe20004000000 */
[----:B--2---:R-:W-:Y:S01]  /*08b0*/  VIADD R2, R0, 0xffffffe ;  /* 0x0ffffffe00027836 */ /* 0x004fe20000000000 */
[----:B------:R-:W-:Y:S01]  /*08c0*/  LOP3.LUT R27, R80, R7, RZ, 0xfc, !PT ;  /* 0x00000007501b7212 */ /* 0x000fe200078efcff */
[-C--:B------:R-:W-:Y:S01]  /*08d0*/  IMAD R157, R106, R137.reuse, RZ ;  /* 0x000000896a9d7224 */ /* 0x080fe200078e02ff */
[----:B------:R-:W-:Y:S01]  /*08e0*/  LOP3.LUT R108, R79, 0x18, RZ, 0xfc, !PT ;  /* 0x000000184f6c7812 */ /* 0x000fe200078efcff */
[----:B------:R2:W3:Y:S01]  /*08f0*/  F2I.FTZ.U32.TRUNC.NTZ R3, R2 ;  /* 0x0000000200037305 */ /* 0x0004e2000021f000 */
[----:B0-----:R-:W-:Y:S01]  /*0900*/  IMAD.MOV.U32 R4, RZ, RZ, RZ ;  /* 0x000000ffff047224 */ /* 0x001fe200078e00ff */
[C---:B------:R-:W-:Y:S01]  /*0910*/  LOP3.LUT R12, R27.reuse, 0x38, RZ, 0xfc, !PT ;  /* 0x000000381b0c7812 */ /* 0x040fe200078efcff */
[-C--:B------:R-:W-:Y:S01]  /*0920*/  IMAD R151, R100, R137.reuse, RZ ;  /* 0x0000008964977224 */ /* 0x080fe200078e02ff */
[C---:B------:R-:W-:Y:S01]  /*0930*/  LOP3.LUT R29, R27.reuse, 0x28, RZ, 0xfc, !PT ;  /* 0x000000281b1d7812 */ /* 0x040fe200078efcff */
[----:B------:R-:W-:Y:S01]  /*0940*/  IMAD R159, R108, R137, RZ ;  /* 0x000000896c9f7224 */ /* 0x000fe200078e02ff */
[----:B------:R-:W-:Y:S01]  /*0950*/  IABS R10, R12 ;  /* 0x0000000c000a7213 */ /* 0x000fe20000000000 */
[----:B-1----:R-:W-:Y:S01]  /*0960*/  IMAD.MOV R11, RZ, RZ, -R5 ;  /* 0x000000ffff0b7224 */ /* 0x002fe200078e0a05 */
[----:B------:R-:W-:Y:S01]  /*0970*/  LOP3.LUT R30, R27, 0x24, RZ, 0xfc, !PT ;  /* 0x000000241b1e7812 */ /* 0x000fe200078efcff */
[----:B--2---:R-:W-:Y:S01]  /*0980*/  IMAD.MOV.U32 R2, RZ, RZ, RZ ;  /* 0x000000ffff027224 */ /* 0x004fe200078e00ff */
[----:B------:R-:W-:Y:S01]  /*0990*/  IABS R14, R29 ;  /* 0x0000001d000e7213 */ /* 0x000fe20000000000 */
[----:B------:R-:W-:Y:S01]  /*09a0*/  IMAD R11, R11, R16, RZ ;  /* 0x000000100b0b7224 */ /* 0x000fe200078e02ff */
[----:B------:R-:W-:Y:S01]  /*09b0*/  IABS R15, R30 ;  /* 0x0000001e000f7213 */ /* 0x000fe20000000000 */
[----:B------:R-:W-:Y:S01]  /*09c0*/  IMAD R147, R96, R137, RZ ;  /* 0x0000008960937224 */ /* 0x000fe200078e02ff */
[----:B------:R-:W-:Y:S01]  /*09d0*/  LOP3.LUT R28, R27, 0x2c, RZ, 0xfc, !PT ;  /* 0x0000002c1b1c7812 */ /* 0x000fe200078efcff */
[----:B---3--:R-:W-:Y:S01]  /*09e0*/  IMAD.MOV R0, RZ, RZ, -R3 ;  /* 0x000000ffff007224 */ /* 0x008fe200078e0a03 */
[----:B------:R-:W-:Y:S01]  /*09f0*/  ISETP.GE.AND P4, PT, R12, RZ, PT ;  /* 0x000000ff0c00720c */ /* 0x000fe20003f86270 */
[----:B------:R-:W-:Y:S01]  /*0a00*/  IMAD.HI.U32 R4, R5, R11, R4 ;  /* 0x0000000b05047227 */ /* 0x000fe200078e0004 */
[----:B------:R-:W-:-:S02]  /*0a10*/  LOP3.LUT R11, R27, 0x3c, RZ, 0xfc, !PT ;  /* 0x0000003c1b0b7812 */ /* 0x000fc400078efcff */
[----:B------:R-:W-:Y:S02]  /*0a20*/  CS2R R48, SRZ ;  /* 0x0000000000307805 */ /* 0x000fe4000001ff00 */
[----:B------:R-:W-:Y:S01]  /*0a30*/  LOP3.LUT R32, R27, 0x1c, RZ, 0xfc, !PT ;  /* 0x0000001c1b207812 */ /* 0x000fe200078efcff */
[----:B------:R-:W-:Y:S01]  /*0a40*/  IMAD R9, R0, R19, RZ ;  /* 0x0000001300097224 */ /* 0x000fe200078e02ff */
[----:B------:R-:W-:Y:S01]  /*0a50*/  LOP3.LUT R0, R76, 0xc0, RZ, 0xc0, !PT ;  /* 0x000000c04c007812 */ /* 0x000fe200078ec0ff */
[----:B------:R-:W-:Y:S01]  /*0a60*/  IMAD.SHL.U32 R5, R81, 0x2, RZ ;  /* 0x0000000251057824 */ /* 0x000fe200078e00ff */
[----:B------:R-:W-:Y:S01]  /*0a70*/  IABS R8, R11 ;  /* 0x0000000b00087213 */ /* 0x000fe20000000000 */
[----:B------:R-:W-:Y:S01]  /*0a80*/  IMAD.HI.U32 R2, R3, R9, R2 ;  /* 0x0000000903027227 */ /* 0x000fe200078e0002 */
[----:B------:R-:W-:Y:S02]  /*0a90*/  IABS R9, R77 ;  /* 0x0000004d00097213 */ /* 0x000fe40000000000 */
[----:B------:R-:W-:-:S02]  /*0aa0*/  CS2R R50, SRZ ;  /* 0x0000000000327805 */ /* 0x000fc4000001ff00 */
[----:B------:R-:W-:Y:S01]  /*0ab0*/  SHF.R.U32.HI R7, RZ, 0x2, R0 ;  /* 0x00000002ff077819 */ /* 0x000fe20000011600 */
[----:B------:R-:W-:Y:S01]  /*0ac0*/  IMAD R145, R94, R137, RZ ;  /* 0x000000895e917224 */ /* 0x000fe200078e02ff */
[----:B------:R-:W-:Y:S01]  /*0ad0*/  LOP3.LUT R20, R6, R5, RZ, 0x3c, !PT ;  /* 0x0000000506147212 */ /* 0x000fe200078e3cff */
[----:B------:R-:W-:Y:S01]  /*0ae0*/  IMAD.HI.U32 R4, R4, R9, RZ ;  /* 0x0000000904047227 */ /* 0x000fe200078e00ff */
[----:B------:R-:W-:Y:S02]  /*0af0*/  LOP3.LUT R5, R27, 0x30, RZ, 0xfc, !PT ;  /* 0x000000301b057812 */ /* 0x000fe400078efcff */
[----:B------:R-:W-:Y:S02]  /*0b00*/  CS2R R52, SRZ ;  /* 0x0000000000347805 */ /* 0x000fe4000001ff00 */
[----:B------:R-:W-:Y:S01]  /*0b10*/  ISETP.GE.AND P2, PT, R11, RZ, PT ;  /* 0x000000ff0b00720c */ /* 0x000fe20003f46270 */
[----:B------:R-:W-:Y:S01]  /*0b20*/  IMAD.MOV R4, RZ, RZ, -R4 ;  /* 0x000000ffff047224 */ /* 0x000fe200078e0a04 */
[----:B------:R-:W-:Y:S01]  /*0b30*/  IABS R11, R5 ;  /* 0x00000005000b7213 */ /* 0x000fe20000000000 */
[----:B------:R-:W-:Y:S01]  /*0b40*/  IMAD.HI.U32 R0, R2, R8, RZ ;  /* 0x0000000802007227 */ /* 0x000fe200078e00ff */
[----:B------:R-:W-:-:S02]  /*0b50*/  LOP3.LUT R82, R82, R7, RZ, 0x3c, !PT ;  /* 0x0000000752527212 */ /* 0x000fc400078e3cff */
[----:B------:R-:W-:Y:S02]  /*0b60*/  CS2R R54, SRZ ;  /* 0x0000000000367805 */ /* 0x000fe4000001ff00 */
[----:B------:R-:W-:Y:S01]  /*0b70*/  ISETP.GE.AND P1, PT, R5, RZ, PT ;  /* 0x000000ff0500720c */ /* 0x000fe20003f26270 */
[----:B------:R-:W-:Y:S01]  /*0b80*/  IMAD R9, R16, R4, R9 ;  /* 0x0000000410097224 */ /* 0x000fe200078e0209 */
[C---:B------:R-:W-:Y:S01]  /*0b90*/  LOP3.LUT R4, R27.reuse, 0x34, RZ, 0xfc, !PT ;  /* 0x000000341b047812 */ /* 0x040fe200078efcff */
[----:B------:R-:W-:Y:S01]  /*0ba0*/  IMAD.HI.U32 R3, R2, R10, RZ ;  /* 0x0000000a02037227 */ /* 0x000fe200078e00ff */
[----:B------:R-:W-:Y:S01]  /*0bb0*/  IABS R13, R28 ;  /* 0x0000001c000d7213 */ /* 0x000fe20000000000 */
[----:B------:R-:W-:Y:S01]  /*0bc0*/  ULDC UR17, c[0x0][0x230] ;  /* 0x00008c0000117ab9 */ /* 0x000fe20000000800 */
[----:B------:R-:W-:Y:S01]  /*0bd0*/  ISETP.GT.U32.AND P0, PT, R16, R9, PT ;  /* 0x000000091000720c */ /* 0x000fe20003f04070 */
[----:B------:R-:W-:Y:S01]  /*0be0*/  IMAD.MOV R0, RZ, RZ, -R0 ;  /* 0x000000ffff007224 */ /* 0x000fe200078e0a00 */
[----:B------:R-:W-:Y:S01]  /*0bf0*/  ISETP.GE.AND P5, PT, R4, RZ, PT ;  /* 0x000000ff0400720c */ /* 0x000fe20003fa6270 */
[----:B------:R-:W-:Y:S01]  /*0c00*/  IMAD.MOV R3, RZ, RZ, -R3 ;  /* 0x000000ffff037224 */ /* 0x000fe200078e0a03 */
[----:B------:R-:W-:Y:S01]  /*0c10*/  LOP3.LUT R31, R27, 0x20, RZ, 0xfc, !PT ;  /* 0x000000201b1f7812 */ /* 0x000fe200078efcff */
[----:B------:R-:W-:Y:S01]  /*0c20*/  IMAD R0, R19, R0, R8 ;  /* 0x0000000013007224 */ /* 0x000fe200078e0208 */
[----:B------:R-:W-:Y:S01]  /*0c30*/  LOP3.LUT R33, R27, 0x18, RZ, 0xfc, !PT ;  /* 0x000000181b217812 */ /* 0x000fe200078efcff */
[----:B------:R-:W-:Y:S01]  /*0c40*/  IMAD R3, R19, R3, R10 ;  /* 0x0000000313037224 */ /* 0x000fe200078e020a */
[----:B------:R-:W-:Y:S01]  /*0c50*/  IABS R10, R4 ;  /* 0x00000004000a7213 */ /* 0x000fe20000000000 */
[----:B------:R-:W-:Y:S01]  /*0c60*/  IMAD.HI.U32 R7, R2, R14, RZ ;  /* 0x0000000e02077227 */ /* 0x000fe200078e00ff */
[----:B------:R-:W-:-:S02]  /*0c70*/  LOP3.LUT R34, R27, 0x14, RZ, 0xfc, !PT ;  /* 0x000000141b227812 */ /* 0x000fc400078efcff */
[----:B------:R-:W-:Y:S01]  /*0c80*/  LOP3.LUT R35, R27, 0x10, RZ, 0xfc, !PT ;  /* 0x000000101b237812 */ /* 0x000fe200078efcff */
[----:B------:R-:W-:Y:S01]  /*0c90*/  @!P0 IMAD.IADD R9, R9, 0x1, -R16 ;  /* 0x0000000109098824 */ /* 0x000fe200078e0a10 */
[----:B------:R-:W-:Y:S01]  /*0ca0*/  IABS R17, R34 ;  /* 0x0000002200117213 */ /* 0x000fe20000000000 */
[----:B------:R-:W-:Y:S01]  /*0cb0*/  IMAD.HI.U32 R4, R2, R10, RZ ;  /* 0x0000000a02047227 */ /* 0x000fe200078e00ff */
[C---:B------:R-:W-:Y:S02]  /*0cc0*/  LOP3.LUT R36, R27.reuse, 0xc, RZ, 0xfc, !PT ;  /* 0x0000000c1b247812 */ /* 0x040fe400078efcff */
[----:B------:R-:W-:Y:S01]  /*0cd0*/  ISETP.GT.U32.AND P0, PT, R16, R9, PT ;  /* 0x000000091000720c */ /* 0x000fe20003f04070 */
[----:B------:R-:W-:Y:S01]  /*0ce0*/  IMAD.MOV R4, RZ, RZ, -R4 ;  /* 0x000000ffff047224 */ /* 0x000fe200078e0a04 */
[C---:B------:R-:W-:Y:S01]  /*0cf0*/  LOP3.LUT R37, R27.reuse, 0x8, RZ, 0xfc, !PT ;  /* 0x000000081b257812 */ /* 0x040fe200078efcff */
[----:B------:R-:W-:Y:S01]  /*0d00*/  IMAD.HI.U32 R8, R2, R15, RZ ;  /* 0x0000000f02087227 */ /* 0x000fe200078e00ff */
[----:B------:R-:W-:-:S02]  /*0d10*/  LOP3.LUT R38, R27, 0x4, RZ, 0xfc, !PT ;  /* 0x000000041b267812 */ /* 0x000fc400078efcff */
[----:B------:R-:W-:Y:S01]  /*0d20*/  IABS R21, R36 ;  /* 0x0000002400157213 */ /* 0x000fe20000000000 */
[----:B------:R-:W-:Y:S01]  /*0d30*/  IMAD R4, R19, R4, R10 ;  /* 0x0000000413047224 */ /* 0x000fe200078e020a */
[----:B------:R-:W-:Y:S01]  /*0d40*/  IABS R24, R37 ;  /* 0x0000002500187213 */ /* 0x000fe20000000000 */
[----:B------:R-:W-:Y:S01]  /*0d50*/  IMAD.HI.U32 R5, R2, R11, RZ ;  /* 0x0000000b02057227 */ /* 0x000fe200078e00ff */
[----:B------:R-:W-:Y:S02]  /*0d60*/  IABS R25, R38 ;  /* 0x0000002600197213 */ /* 0x000fe40000000000 */
[----:B------:R-:W-:Y:S01]  /*0d70*/  IABS R26, R27 ;  /* 0x0000001b001a7213 */ /* 0x000fe20000000000 */
[----:B------:R-:W-:Y:S01]  /*0d80*/  @!P0 IMAD.IADD R9, R9, 0x1, -R16 ;  /* 0x0000000109098824 */ /* 0x000fe200078e0a10 */
[----:B------:R-:W-:Y:S01]  /*0d90*/  ISETP.GT.U32.AND P0, PT, R19, R0, PT ;  /* 0x000000001300720c */ /* 0x000fe20003f04070 */
[----:B------:R-:W-:Y:S01]  /*0da0*/  IMAD.MOV R7, RZ, RZ, -R7 ;  /* 0x000000ffff077224 */ /* 0x000fe200078e0a07 */
[----:B------:R-:W-:Y:S01]  /*0db0*/  IABS R16, R33 ;  /* 0x0000002100107213 */ /* 0x000fe20000000000 */
[----:B------:R-:W-:Y:S01]  /*0dc0*/  IMAD.MOV.U32 R18, RZ, RZ, R9 ;  /* 0x000000ffff127224 */ /* 0x000fe200078e0009 */
[----:B------:R-:W-:Y:S01]  /*0dd0*/  LOP3.LUT R83, R20, 0x2000, R83, 0xf8, !PT ;  /* 0x0000200014537812 */ /* 0x000fe200078ef853 */
[----:B------:R-:W-:Y:S01]  /*0de0*/  IMAD.MOV R8, RZ, RZ, -R8 ;  /* 0x000000ffff087224 */ /* 0x000fe200078e0a08 */
[----:B------:R-:W-:Y:S01]  /*0df0*/  LOP3.LUT R110, R79, 0x1a, RZ, 0xfc, !PT ;  /* 0x0000001a4f6e7812 */ /* 0x000fe200078efcff */
[----:B------:R-:W-:Y:S01]  /*0e00*/  @!P6 IMAD.MOV R18, RZ, RZ, -R18 ;  /* 0x000000ffff12e224 */ /* 0x000fe200078e0a12 */
[C---:B------:R-:W-:Y:S01]  /*0e10*/  ISETP.GT.U32.AND P6, PT, R19.reuse, R3, PT ;  /* 0x000000031300720c */ /* 0x040fe20003fc4070 */
[----:B------:R-:W-:Y:S01]  /*0e20*/  IMAD.MOV R12, RZ, RZ, -R5 ;  /* 0x000000ffff0c7224 */ /* 0x000fe200078e0a05 */
[----:B------:R-:W-:Y:S01]  /*0e30*/  @!P3 LOP3.LUT R18, RZ, R22, RZ, 0x33, !PT ;  /* 0x00000016ff12b212 */ /* 0x000fe200078e33ff */
[----:B------:R-:W-:Y:S01]  /*0e40*/  IMAD R7, R19, R7, R14 ;  /* 0x0000000713077224 */ /* 0x000fe200078e020e */
[----:B------:R-:W-:Y:S01]  /*0e50*/  LOP3.LUT R112, R79, 0x1c, RZ, 0xfc, !PT ;  /* 0x0000001c4f707812 */ /* 0x000fe200078efcff */
[----:B------:R-:W-:Y:S01]  /*0e60*/  @!P0 IMAD.IADD R0, R0, 0x1, -R19 ;  /* 0x0000000100008824 */ /* 0x000fe200078e0a13 */
[C---:B------:R-:W-:Y:S01]  /*0e70*/  ISETP.GT.U32.AND P0, PT, R19.reuse, R4, PT ;  /* 0x000000041300720c */ /* 0x040fe20003f04070 */
[C---:B------:R-:W-:Y:S01]  /*0e80*/  IMAD R8, R19.reuse, R8, R15 ;  /* 0x0000000813087224 */ /* 0x040fe200078e020f */
[----:B------:R-:W-:Y:S01]  /*0e90*/  IABS R15, R32 ;  /* 0x00000020000f7213 */ /* 0x000fe20000000000 */
[C---:B------:R-:W-:Y:S01]  /*0ea0*/  IMAD R5, R19.reuse, R12, R11 ;  /* 0x0000000c13057224 */ /* 0x040fe200078e020b */
[----:B------:R-:W-:Y:S01]  /*0eb0*/  ISETP.GT.U32.AND P3, PT, R19, R0, PT ;  /* 0x000000001300720c */ /* 0x000fe20003f64070 */
[----:B------:R-:W-:Y:S01]  /*0ec0*/  IMAD.HI.U32 R6, R2, R13, RZ ;  /* 0x0000000d02067227 */ /* 0x000fe200078e00ff */
[----:B------:R-:W-:-:S02]  /*0ed0*/  LOP3.LUT R114, R79, 0x1e, RZ, 0xfc, !PT ;  /* 0x0000001e4f727812 */ /* 0x000fc400078efcff */
[----:B------:R-:W-:Y:S01]  /*0ee0*/  LOP3.LUT R116, R79, 0x20, RZ, 0xfc, !PT ;  /* 0x000000204f747812 */ /* 0x000fe200078efcff */
[--C-:B------:R-:W-:Y:S01]  /*0ef0*/  @!P6 IMAD.IADD R3, R3, 0x1, -R19.reuse ;  /* 0x000000010303e824 */ /* 0x100fe200078e0a13 */
[C---:B------:R-:W-:Y:S01]  /*0f00*/  LOP3.LUT R118, R79.reuse, 0x22, RZ, 0xfc, !PT ;  /* 0x000000224f767812 */ /* 0x040fe200078efcff */
[----:B------:R-:W-:Y:S01]  /*0f10*/  IMAD.HI.U32 R10, R2, R15, RZ ;  /* 0x0000000f020a7227 */ /* 0x000fe200078e00ff */
[----:B------:R-:W-:Y:S02]  /*0f20*/  LOP3.LUT R119, R79, 0x24, RZ, 0xfc, !PT ;  /* 0x000000244f777812 */ /* 0x000fe400078efcff */
[C---:B------:R-:W-:Y:S01]  /*0f30*/  ISETP.GT.U32.AND P6, PT, R19.reuse, R3, PT ;  /* 0x000000031300720c */ /* 0x040fe20003fc4070 */
[--C-:B------:R-:W-:Y:S01]  /*0f40*/  @!P0 IMAD.IADD R4, R4, 0x1, -R19.reuse ;  /* 0x0000000104048824 */ /* 0x100fe200078e0a13 */
[C---:B------:R-:W-:Y:S01]  /*0f50*/  ISETP.GT.U32.AND P0, PT, R19.reuse, R7, PT ;  /* 0x000000071300720c */ /* 0x040fe20003f04070 */
[----:B------:R-:W-:Y:S01]  /*0f60*/  @!P3 IMAD.IADD R0, R0, 0x1, -R19 ;  /* 0x000000010000b824 */ /* 0x000fe200078e0a13 */
[----:B------:R-:W-:Y:S01]  /*0f70*/  ISETP.GT.U32.AND P3, PT, R19, R5, PT ;  /* 0x000000051300720c */ /* 0x000fe20003f64070 */
[----:B------:R-:W-:Y:S01]  /*0f80*/  IMAD.MOV R6, RZ, RZ, -R6 ;  /* 0x000000ffff067224 */ /* 0x000fe200078e0a06 */
[C---:B------:R-:W-:Y:S01]  /*0f90*/  LOP3.LUT R120, R79.reuse, 0x26, RZ, 0xfc, !PT ;  /* 0x000000264f787812 */ /* 0x040fe200078efcff */
[----:B------:R-:W-:Y:S01]  /*0fa0*/  IMAD.MOV R10, RZ, RZ, -R10 ;  /* 0x000000ffff0a7224 */ /* 0x000fe200078e0a0a */
[----:B------:R-:W-:Y:S01]  /*0fb0*/  LOP3.LUT R121, R79, 0x28, RZ, 0xfc, !PT ;  /* 0x000000284f797812 */ /* 0x000fe200078efcff */
[C---:B------:R-:W-:Y:S01]  /*0fc0*/  IMAD R6, R19.reuse, R6, R13 ;  /* 0x0000000613067224 */ /* 0x040fe200078e020d */
[----:B------:R-:W-:Y:S01]  /*0fd0*/  IABS R13, R31 ;  /* 0x0000001f000d7213 */ /* 0x000fe20000000000 */
[----:B------:R-:W-:Y:S01]  /*0fe0*/  IMAD R10, R19, R10, R15 ;  /* 0x0000000a130a7224 */ /* 0x000fe200078e020f */
[----:B------:R-:W-:Y:S01]  /*0ff0*/  LOP3.LUT R122, R79, 0x2a, RZ, 0xfc, !PT ;  /* 0x0000002a4f7a7812 */ /* 0x000fe200078efcff */
[----:B------:R-:W-:Y:S01]  /*1000*/  @!P6 IMAD.IADD R3, R3, 0x1, -R19 ;  /* 0x000000010303e824 */ /* 0x000fe200078e0a13 */
[----:B------:R-:W-:Y:S01]  /*1010*/  ISETP.GT.U32.AND P6, PT, R19, R6, PT ;  /* 0x000000061300720c */ /* 0x000fe20003fc4070 */
[----:B------:R-:W-:Y:S01]  /*1020*/  IMAD.HI.U32 R9, R2, R13, RZ ;  /* 0x0000000d02097227 */ /* 0x000fe200078e00ff */
[----:B------:R-:W-:-:S02]  /*1030*/  LOP3.LUT R123, R79, 0x2c, RZ, 0xfc, !PT ;  /* 0x0000002c4f7b7812 */ /* 0x000fc400078efcff */
[----:B------:R-:W-:Y:S01]  /*1040*/  LOP3.LUT R124, R79, 0x2e, RZ, 0xfc, !PT ;  /* 0x0000002e4f7c7812 */ /* 0x000fe200078efcff */
[--C-:B------:R-:W-:Y:S01]  /*1050*/  @!P0 IMAD.IADD R7, R7, 0x1, -R19.reuse ;  /* 0x0000000107078824 */ /* 0x100fe200078e0a13 */
[----:B------:R-:W-:Y:S01]  /*1060*/  ISETP.GT.U32.AND P0, PT, R19, R10, PT ;  /* 0x0000000a1300720c */ /* 0x000fe20003f04070 */
[----:B------:R-:W-:Y:S01]  /*1070*/  @!P3 IMAD.IADD R5, R5, 0x1, -R19 ;  /* 0x000000010505b824 */ /* 0x000fe200078e0a13 */
[----:B------:R-:W-:Y:S01]  /*1080*/  ISETP.GT.U32.AND P3, PT, R19, R8, PT ;  /* 0x000000081300720c */ /* 0x000fe20003f64070 */
[C---:B------:R-:W-:Y:S01]  /*1090*/  IMAD.HI.U32 R11, R2.reuse, R16, RZ ;  /* 0x00000010020b7227 */ /* 0x040fe200078e00ff */
[C---:B------:R-:W-:Y:S02]  /*10a0*/  LOP3.LUT R125, R79.reuse, 0x30, RZ, 0xfc, !PT ;  /* 0x000000304f7d7812 */ /* 0x040fe400078efcff */
[C---:B------:R-:W-:Y:S01]  /*10b0*/  LOP3.LUT R126, R79.reuse, 0x32, RZ, 0xfc, !PT ;  /* 0x000000324f7e7812 */ /* 0x040fe200078efcff */
[----:B------:R-:W-:Y:S01]  /*10c0*/  IMAD.MOV R14, RZ, RZ, -R9 ;  /* 0x000000ffff0e7224 */ /* 0x000fe200078e0a09 */
[C---:B------:R-:W-:Y:S01]  /*10d0*/  LOP3.LUT R127, R79.reuse, 0x34, RZ, 0xfc, !PT ;  /* 0x000000344f7f7812 */ /* 0x040fe200078efcff */
[----:B------:R-:W-:Y:S01]  /*10e0*/  IMAD.MOV R11, RZ, RZ, -R11 ;  /* 0x000000ffff0b7224 */ /* 0x000fe200078e0a0b */
[----:B------:R-:W-:Y:S01]  /*10f0*/  LOP3.LUT R128, R79, 0x36, RZ, 0xfc, !PT ;  /* 0x000000364f807812 */ /* 0x000fe200078efcff */
[----:B------:R-:W-:Y:S01]  /*1100*/  IMAD R9, R19, R14, R13 ;  /* 0x0000000e13097224 */ /* 0x000fe200078e020d */
[C---:B------:R-:W-:Y:S01]  /*1110*/  LOP3.LUT R129, R79.reuse, 0x38, RZ, 0xfc, !PT ;  /* 0x000000384f817812 */ /* 0x040fe200078efcff */
[----:B------:R-:W-:Y:S01]  /*1120*/  IMAD.HI.U32 R12, R2, R17, RZ ;  /* 0x00000011020c7227 */ /* 0x000fe200078e00ff */
[----:B------:R-:W-:-:S02]  /*1130*/  LOP3.LUT R130, R79, 0x3a, RZ, 0xfc, !PT ;  /* 0x0000003a4f827812 */ /* 0x000fc400078efcff */
[----:B------:R-:W-:Y:S01]  /*1140*/  LOP3.LUT R131, R79, 0x3c, RZ, 0xfc, !PT ;  /* 0x0000003c4f837812 */ /* 0x000fe200078efcff */
[----:B------:R-:W-:Y:S01]  /*1150*/  IMAD R11, R19, R11, R16 ;  /* 0x0000000b130b7224 */ /* 0x000fe200078e0210 */
[----:B------:R-:W-:Y:S01]  /*1160*/  LOP3.LUT R132, R79, 0x3e, RZ, 0xfc, !PT ;  /* 0x0000003e4f847812 */ /* 0x000fe200078efcff */
[--C-:B------:R-:W-:Y:S01]  /*1170*/  @!P6 IMAD.IADD R6, R6, 0x1, -R19.reuse ;  /* 0x000000010606e824 */ /* 0x100fe200078e0a13 */
[C---:B------:R-:W-:Y:S01]  /*1180*/  ISETP.GT.U32.AND P6, PT, R19.reuse, R9, PT ;  /* 0x000000091300720c */ /* 0x040fe20003fc4070 */
[--C-:B------:R-:W-:Y:S01]  /*1190*/  @!P0 IMAD.IADD R10, R10, 0x1, -R19.reuse ;  /* 0x000000010a0a8824 */ /* 0x100fe200078e0a13 */
[----:B------:R-:W-:Y:S01]  /*11a0*/  ISETP.GT.U32.AND P0, PT, R19, R5, PT ;  /* 0x000000051300720c */ /* 0x000fe20003f04070 */
[----:B------:R-:W-:Y:S01]  /*11b0*/  IMAD.MOV R12, RZ, RZ, -R12 ;  /* 0x000000ffff0c7224 */ /* 0x000fe200078e0a0c */
[----:B------:R-:W-:Y:S01]  /*11c0*/  LOP3.LUT R86, R79, 0x2, RZ, 0xfc, !PT ;  /* 0x000000024f567812 */ /* 0x000fe200078efcff */
[----:B------:R-:W-:Y:S01]  /*11d0*/  @!P3 IMAD.IADD R8, R8, 0x1, -R19 ;  /* 0x000000010808b824 */ /* 0x000fe200078e0a13 */
[C---:B------:R-:W-:Y:S01]  /*11e0*/  ISETP.GT.U32.AND P3, PT, R19.reuse, R11, PT ;  /* 0x0000000b1300720c */ /* 0x040fe20003f64070 */
[----:B------:R-:W-:Y:S01]  /*11f0*/  IMAD R12, R19, R12, R17 ;  /* 0x0000000c130c7224 */ /* 0x000fe200078e0211 */
[----:B------:R-:W-:Y:S01]  /*1200*/  IABS R17, R35 ;  /* 0x0000002300117213 */ /* 0x000fe20000000000 */
[----:B------:R-:W-:Y:S01]  /*1210*/  IMAD.HI.U32 R14, R2, R21, RZ ;  /* 0x00000015020e7227 */ /* 0x000fe200078e00ff */
[----:B------:R-:W-:-:S02]  /*1220*/  SHF.R.S32.HI R84, RZ, 0x6, R84 ;  /* 0x00000006ff547819 */ /* 0x000fc40000011454 */
[----:B------:R-:W-:Y:S01]  /*1230*/  LOP3.LUT R136, R82, 0x40, RZ, 0x3c, !PT ;  /* 0x0000004052887812 */ /* 0x000fe200078e3cff */
[C---:B------:R-:W-:Y:S01]  /*1240*/  IMAD.HI.U32 R13, R2.reuse, R17, RZ ;  /* 0x00000011020d7227 */ /* 0x040fe200078e00ff */
[C---:B------:R-:W-:Y:S02]  /*1250*/  LOP3.LUT R135, R83.reuse, 0x20, RZ, 0x3c, !PT ;  /* 0x0000002053877812 */ /* 0x040fe400078e3cff */
[----:B------:R-:W-:Y:S01]  /*1260*/  LOP3.LUT R133, R83, 0x40, RZ, 0x3c, !PT ;  /* 0x0000004053857812 */ /* 0x000fe200078e3cff */
[--C-:B------:R-:W-:Y:S01]  /*1270*/  @!P6 IMAD.IADD R9, R9, 0x1, -R19.reuse ;  /* 0x000000010909e824 */ /* 0x100fe200078e0a13 */
[----:B------:R-:W-:Y:S01]  /*1280*/  ISETP.GT.U32.AND P6, PT, R19, R4, PT ;  /* 0x000000041300720c */ /* 0x000fe20003fc4070 */
[----:B------:R-:W-:Y:S01]  /*1290*/  @!P0 IMAD.IADD R5, R5, 0x1, -R19 ;  /* 0x0000000105058824 */ /* 0x000fe200078e0a13 */
[----:B------:R-:W-:Y:S01]  /*12a0*/  ISETP.GT.U32.AND P0, PT, R19, R7, PT ;  /* 0x000000071300720c */ /* 0x000fe20003f04070 */
[----:B------:R-:W-:Y:S01]  /*12b0*/  IMAD.HI.U32 R15, R2, R24, RZ ;  /* 0x00000018020f7227 */ /* 0x000fe200078e00ff */
[----:B------:R-:W-:-:S03]  /*12c0*/  LOP3.LUT R134, R83, 0x60, RZ, 0x3c, !PT ;  /* 0x0000006053867812 */ /* 0x000fc600078e3cff */
[----:B------:R-:W-:-:S04]  /*12d0*/  IMAD.HI.U32 R16, R2, R25, RZ ;  /* 0x0000001902107227 */ /* 0x000fc800078e00ff */
[----:B------:R-:W-:Y:S02]  /*12e0*/  IMAD.MOV R22, RZ, RZ, -R13 ;  /* 0x000000ffff167224 */ /* 0x000fe400078e0a0d */
[----:B------:R-:W-:Y:S01]  /*12f0*/  @!P3 IMAD.IADD R11, R11, 0x1, -R19 ;  /* 0x000000010b0bb824 */ /* 0x000fe200078e0a13 */
[----:B------:R-:W-:Y:S01]  /*1300*/  ISETP.GT.U32.AND P3, PT, R19, R6, PT ;  /* 0x000000061300720c */ /* 0x000fe20003f64070 */
[----:B------:R-:W-:-:S04]  /*1310*/  IMAD.HI.U32 R2, R2, R26, RZ ;  /* 0x0000001a02027227 */ /* 0x000fc800078e00ff */
[C---:B------:R-:W-:Y:S02]  /*1320*/  IMAD R13, R19.reuse, R22, R17 ;  /* 0x00000016130d7224 */ /* 0x040fe400078e0211 */
[----:B------:R-:W-:Y:S02]  /*1330*/  IMAD.MOV R14, RZ, RZ, -R14 ;  /* 0x000000ffff0e7224 */ /* 0x000fe400078e0a0e */
[----:B------:R-:W-:Y:S02]  /*1340*/  IMAD.MOV R17, RZ, RZ, -R2 ;  /* 0x000000ffff117224 */ /* 0x000fe400078e0a02 */
[----:B------:R-:W-:Y:S01]  /*1350*/  IMAD.MOV.U32 R2, RZ, RZ, R3 ;  /* 0x000000ffff027224 */ /* 0x000fe200078e0003 */
[----:B------:R-:W-:Y:S01]  /*1360*/  LOP3.LUT R3, RZ, R23, RZ, 0x33, !PT ;  /* 0x00000017ff037212 */ /* 0x000fe200078e33ff */
[----:B------:R-:W-:Y:S01]  /*1370*/  @!P2 IMAD.MOV R0, RZ, RZ, -R0 ;  /* 0x000000ffff00a224 */ /* 0x000fe200078e0a00 */
[C---:B------:R-:W-:Y:S01]  /*1380*/  ISETP.GT.U32.AND P2, PT, R19.reuse, R8, PT ;  /* 0x000000081300720c */ /* 0x040fe20003f44070 */
[----:B------:R-:W-:-:S02]  /*1390*/  IMAD R14, R19, R14, R21 ;  /* 0x0000000e130e7224 */ /* 0x000fc400078e0215 */
[--C-:B------:R-:W-:Y:S01]  /*13a0*/  @!P6 IMAD.IADD R4, R4, 0x1, -R19.reuse ;  /* 0x000000010404e824 */ /* 0x100fe200078e0a13 */
[C---:B------:R-:W-:Y:S01]  /*13b0*/  ISETP.GT.U32.AND P6, PT, R19.reuse, R10, PT ;  /* 0x0000000a1300720c */ /* 0x040fe20003fc4070 */
[----:B------:R-:W-:Y:S01]  /*13c0*/  @!P4 IMAD.MOV R2, RZ, RZ, -R2 ;  /* 0x000000ffff02c224 */ /* 0x000fe200078e0a02 */
[----:B------:R-:W-:Y:S01]  /*13d0*/  ISETP.GT.U32.AND P4, PT, R19, R9, PT ;  /* 0x000000091300720c */ /* 0x000fe20003f84070 */
[----:B------:R-:W-:Y:S01]  /*13e0*/  @!P0 IMAD.IADD R7, R7, 0x1, -R19 ;  /* 0x0000000107078824 */ /* 0x000fe200078e0a13 */
[C---:B------:R-:W-:Y:S01]  /*13f0*/  ISETP.GT.U32.AND P0, PT, R19.reuse, R14, PT ;  /* 0x0000000e1300720c */ /* 0x040fe20003f04070 */
[----:B------:R-:W-:Y:S01]  /*1400*/  @!P5 IMAD.MOV R4, RZ, RZ, -R4 ;  /* 0x000000ffff04d224 */ /* 0x000fe200078e0a04 */
[C---:B------:R-:W-:Y:S01]  /*1410*/  ISETP.GT.U32.AND P5, PT, R19.reuse, R11, PT ;  /* 0x0000000b1300720c */ /* 0x040fe20003fa4070 */
[----:B------:R-:W-:Y:S01]  /*1420*/  @!P1 IMAD.MOV R5, RZ, RZ, -R5 ;  /* 0x000000ffff059224 */ /* 0x000fe200078e0a05 */
[C---:B------:R-:W-:Y:S01]  /*1430*/  ISETP.GT.U32.AND P1, PT, R19.reuse, R12, PT ;  /* 0x0000000c1300720c */ /* 0x040fe20003f24070 */
[----:B------:R-:W-:Y:S01]  /*1440*/  @!P3 IMAD.IADD R6, R6, 0x1, -R19 ;  /* 0x000000010606b824 */ /* 0x000fe200078e0a13 */
[----:B------:R-:W-:Y:S01]  /*1450*/  ISETP.GT.U32.AND P3, PT, R19, R13, PT ;  /* 0x0000000d1300720c */ /* 0x000fe20003f64070 */
[----:B------:R-:W-:-:S02]  /*1460*/  IMAD.MOV R15, RZ, RZ, -R15 ;  /* 0x000000ffff0f7224 */ /* 0x000fc400078e0a0f */
[C---:B------:R-:W-:Y:S02]  /*1470*/  IMAD R17, R19.reuse, R17, R26 ;  /* 0x0000001113117224 */ /* 0x040fe400078e021a */
[----:B------:R-:W-:Y:S02]  /*1480*/  IMAD.MOV R16, RZ, RZ, -R16 ;  /* 0x000000ffff107224 */ /* 0x000fe400078e0a10 */
[C---:B------:R-:W-:Y:S02]  /*1490*/  IMAD R15, R19.reuse, R15, R24 ;  /* 0x0000000f130f7224 */ /* 0x040fe400078e0218 */
[----:B------:R-:W-:Y:S01]  /*14a0*/  @!P2 IMAD.IADD R8, R8, 0x1, -R19 ;  /* 0x000000010808a824 */ /* 0x000fe200078e0a13 */
[C---:B------:R-:W-:Y:S01]  /*14b0*/  ISETP.GT.U32.AND P2, PT, R19.reuse, R17, PT ;  /* 0x000000111300720c */ /* 0x040fe20003f44070 */
[----:B------:R-:W-:Y:S01]  /*14c0*/  IMAD R16, R19, R16, R25 ;  /* 0x0000001013107224 */ /* 0x000fe200078e0219 */
[----:B------:R-:W-:Y:S01]  /*14d0*/  CS2R R24, SRZ ;  /* 0x0000000000187805 */ /* 0x000fe2000001ff00 */
[--C-:B------:R-:W-:Y:S01]  /*14e0*/  @!P4 IMAD.IADD R9, R9, 0x1, -R19.reuse ;  /* 0x000000010909c824 */ /* 0x100fe200078e0a13 */
[----:B------:R-:W-:Y:S01]  /*14f0*/  ISETP.GT.U32.AND P4, PT, R19, R15, PT ;  /* 0x0000000f1300720c */ /* 0x000fe20003f84070 */
[--C-:B------:R-:W-:Y:S01]  /*1500*/  @!P0 IMAD.IADD R14, R14, 0x1, -R19.reuse ;  /* 0x000000010e0e8824 */ /* 0x100fe200078e0a13 */
[----:B------:R-:W-:Y:S01]  /*1510*/  ISETP.GE.AND P0, PT, R31, RZ, PT ;  /* 0x000000ff1f00720c */ /* 0x000fe20003f06270 */
[--C-:B------:R-:W-:Y:S01]  /*1520*/  @!P6 IMAD.IADD R10, R10, 0x1, -R19.reuse ;  /* 0x000000010a0ae824 */ /* 0x100fe200078e0a13 */
[----:B------:R-:W-:Y:S01]  /*1530*/  ISETP.GE.AND P6, PT, R28, RZ, PT ;  /* 0x000000ff1c00720c */ /* 0x000fe20003fc6270 */
[--C-:B------:R-:W-:Y:S01]  /*1540*/  @!P5 IMAD.IADD R11, R11, 0x1, -R19.reuse ;  /* 0x000000010b0bd824 */ /* 0x100fe200078e0a13 */
[----:B------:R-:W-:Y:S01]  /*1550*/  ISETP.GT.U32.AND P5, PT, R19, R16, PT ;  /* 0x000000101300720c */ /* 0x000fe20003fa4070 */
[--C-:B------:R-:W-:Y:S01]  /*1560*/  @!P1 IMAD.IADD R12, R12, 0x1, -R19.reuse ;  /* 0x000000010c0c9824 */ /* 0x100fe200078e0a13 */
[----:B------:R-:W-:Y:S01]  /*1570*/  ISETP.GE.AND P1, PT, R29, RZ, PT ;  /* 0x000000ff1d00720c */ /* 0x000fe20003f26270 */
[--C-:B------:R-:W-:Y:S01]  /*1580*/  @!P3 IMAD.IADD R13, R13, 0x1, -R19.reuse ;  /* 0x000000010d0db824 */ /* 0x100fe200078e0a13 */
[----:B------:R-:W-:Y:S01]  /*1590*/  ISETP.GE.AND P3, PT, R30, RZ, PT ;  /* 0x000000ff1e00720c */ /* 0x000fe20003f66270 */
[--C-:B------:R-:W-:Y:S01]  /*15a0*/  @!P2 IMAD.IADD R17, R17, 0x1, -R19.reuse ;  /* 0x000000011111a824 */ /* 0x100fe200078e0a13 */
[----:B------:R-:W-:Y:S01]  /*15b0*/  ISETP.GE.AND P2, PT, R32, RZ, PT ;  /* 0x000000ff2000720c */ /* 0x000fe20003f46270 */
[----:B------:R-:W-:Y:S01]  /*15c0*/  @!P4 IMAD.IADD R15, R15, 0x1, -R19 ;  /* 0x000000010f0fc824 */ /* 0x000fe200078e0a13 */
[----:B------:R-:W-:Y:S01]  /*15d0*/  ISETP.GE.AND P4, PT, R33, RZ, PT ;  /* 0x000000ff2100720c */ /* 0x000fe20003f86270 */
[----:B------:R-:W-:Y:S01]  /*15e0*/  @!P0 IMAD.MOV R9, RZ, RZ, -R9 ;  /* 0x000000ffff098224 */ /* 0x000fe200078e0a09 */
[C---:B------:R-:W-:Y:S01]  /*15f0*/  ISETP.GT.U32.AND P0, PT, R19.reuse, R17, PT ;  /* 0x000000111300720c */ /* 0x040fe20003f04070 */
[----:B------:R-:W-:Y:S01]  /*1600*/  @!P6 IMAD.MOV R6, RZ, RZ, -R6 ;  /* 0x000000ffff06e224 */ /* 0x000fe200078e0a06 */
[C---:B------:R-:W-:Y:S01]  /*1610*/  ISETP.GT.U32.AND P6, PT, R19.reuse, R15, PT ;  /* 0x0000000f1300720c */ /* 0x040fe20003fc4070 */
[----:B------:R-:W-:Y:S01]  /*1620*/  @!P5 IMAD.IADD R16, R16, 0x1, -R19 ;  /* 0x000000011010d824 */ /* 0x000fe200078e0a13 */
[C---:B------:R-:W-:Y:S01]  /*1630*/  ISETP.GT.U32.AND P5, PT, R19.reuse, R12, PT ;  /* 0x0000000c1300720c */ /* 0x040fe20003fa4070 */
[----:B------:R-:W-:Y:S01]  /*1640*/  @!P1 IMAD.MOV R7, RZ, RZ, -R7 ;  /* 0x000000ffff079224 */ /* 0x000fe200078e0a07 */
[C---:B------:R-:W-:Y:S01]  /*1650*/  ISETP.GT.U32.AND P1, PT, R19.reuse, R13, PT ;  /* 0x0000000d1300720c */ /* 0x040fe20003f24070 */
[----:B------:R-:W-:Y:S01]  /*1660*/  @!P3 IMAD.MOV R8, RZ, RZ, -R8 ;  /* 0x000000ffff08b224 */ /* 0x000fe200078e0a08 */
[C---:B------:R-:W-:Y:S01]  /*1670*/  ISETP.GT.U32.AND P3, PT, R19.reuse, R14, PT ;  /* 0x0000000e1300720c */ /* 0x040fe20003f64070 */
[----:B------:R-:W-:Y:S01]  /*1680*/  @!P2 IMAD.MOV R10, RZ, RZ, -R10 ;  /* 0x000000ffff0aa224 */ /* 0x000fe200078e0a0a */
[----:B------:R-:W-:Y:S01]  /*1690*/  ISETP.GT.U32.AND P2, PT, R19, R16, PT ;  /* 0x000000101300720c */ /* 0x000fe20003f44070 */
[----:B------:R-:W-:Y:S01]  /*16a0*/  @!P4 IMAD.MOV R11, RZ, RZ, -R11 ;  /* 0x000000ffff0bc224 */ /* 0x000fe200078e0a0b */
[----:B------:R-:W-:Y:S01]  /*16b0*/  ISETP.GE.AND P4, PT, R27, RZ, PT ;  /* 0x000000ff1b00720c */ /* 0x000fe20003f86270 */
[--C-:B------:R-:W-:Y:S01]  /*16c0*/  @!P0 IMAD.IADD R17, R17, 0x1, -R19.reuse ;  /* 0x0000000111118824 */ /* 0x100fe200078e0a13 */
        /* <DEDUP_REMOVED lines=9> */
[----:B------:R-:W-:Y:S01]  /*1760*/  @!P2 IMAD.IADD R16, R16, 0x1, -R19 ;  /* 0x000000011010a824 */ /* 0x000fe200078e0a13 */
[----:B------:R-:W-:Y:S01]  /*1770*/  ISETP.NE.AND P2, PT, R23, RZ, PT ;  /* 0x000000ff1700720c */ /* 0x000fe20003f45270 */
[----:B------:R-:W-:Y:S01]  /*1780*/  IMAD R18, R18, UR4, RZ ;  /* 0x0000000412127c24 */ /* 0x000fe2000f8e02ff */
[----:B------:R-:W-:Y:S01]  /*1790*/  ULDC UR4, c[0x0][0x240] ;  /* 0x0000900000047ab9 */ /* 0x000fe20000000800 */
[----:B------:R-:W-:Y:S01]  /*17a0*/  @!P0 IMAD.MOV R15, RZ, RZ, -R15 ;  /* 0x000000ffff0f8224 */ /* 0x000fe200078e0a0f */
[C---:B------:R-:W-:Y:S01]  /*17b0*/  SEL R0, R3.reuse, R0, !P2 ;  /* 0x0000000003007207 */ /* 0x040fe20005000000 */
[----:B------:R-:W-:Y:S01]  /*17c0*/  @!P6 IMAD.MOV R16, RZ, RZ, -R16 ;  /* 0x000000ffff10e224 */ /* 0x000fe200078e0a10 */
[C---:B------:R-:W-:Y:S01]  /*17d0*/  LEA R74, P0, R18.reuse, UR6, 0x1 ;  /* 0x00000006124a7c11 */ /* 0x040fe2000f8008ff */
[----:B------:R-:W-:Y:S01]  /*17e0*/  @!P5 IMAD.MOV R12, RZ, RZ, -R12 ;  /* 0x000000ffff0cd224 */ /* 0x000fe200078e0a0c */
[C---:B------:R-:W-:Y:S01]  /*17f0*/  SEL R2, R3.reuse, R2, !P2 ;  /* 0x0000000203027207 */ /* 0x040fe20005000000 */
[----:B------:R-:W-:Y:S01]  /*1800*/  @!P1 IMAD.MOV R13, RZ, RZ, -R13 ;  /* 0x000000ffff0d9224 */ /* 0x000fe200078e0a0d */
[----:B------:R-:W-:Y:S01]  /*1810*/  LEA.HI.X.SX32 R75, R18, UR7, 0x1, P0 ;  /* 0x00000007124b7c11 */ /* 0x000fe200080f0eff */
[----:B------:R-:W-:Y:S01]  /*1820*/  @!P3 IMAD.MOV R14, RZ, RZ, -R14 ;  /* 0x000000ffff0eb224 */ /* 0x000fe200078e0a0e */
[C---:B------:R-:W-:Y:S01]  /*1830*/  SEL R4, R3.reuse, R4, !P2 ;  /* 0x0000000403047207 */ /* 0x040fe20005000000 */
[----:B------:R-:W-:Y:S01]  /*1840*/  @!P4 IMAD.MOV R17, RZ, RZ, -R17 ;  /* 0x000000ffff11c224 */ /* 0x000fe200078e0a11 */
[C---:B------:R-:W-:Y:S01]  /*1850*/  SEL R5, R3.reuse, R5, !P2 ;  /* 0x0000000503057207 */ /* 0x040fe20005000000 */
[----:B------:R-:W-:Y:S01]  /*1860*/  IMAD R0, R0, UR4, RZ ;  /* 0x0000000400007c24 */ /* 0x000fe2000f8e02ff */
[C---:B------:R-:W-:Y:S01]  /*1870*/  SEL R6, R3.reuse, R6, !P2 ;  /* 0x0000000603067207 */ /* 0x040fe20005000000 */
[----:B------:R-:W-:Y:S01]  /*1880*/  ULDC.64 UR6, c[0x0][0x218] ;  /* 0x0000860000067ab9 */ /* 0x000fe20000000a00 */
[C---:B------:R-:W-:Y:S01]  /*1890*/  SEL R7, R3.reuse, R7, !P2 ;  /* 0x0000000703077207 */ /* 0x040fe20005000000 */
[----:B------:R-:W-:Y:S01]  /*18a0*/  IMAD R2, R2, UR4, RZ ;  /* 0x0000000402027c24 */ /* 0x000fe2000f8e02ff */
[C---:B------:R-:W-:Y:S01]  /*18b0*/  SEL R8, R3.reuse, R8, !P2 ;  /* 0x0000000803087207 */ /* 0x040fe20005000000 */
[----:B------:R-:W-:Y:S01]  /*18c0*/  IMAD R4, R4, UR4, RZ ;  /* 0x0000000404047c24 */ /* 0x000fe2000f8e02ff */
[----:B------:R-:W-:Y:S01]  /*18d0*/  SEL R9, R3, R9, !P2 ;  /* 0x0000000903097207 */ /* 0x000fe20005000000 */
        /* <DEDUP_REMOVED lines=17> */
[----:B------:R-:W-:Y:S01]  /*19f0*/  LEA R146, P2, R0, UR6, 0x1 ;  /* 0x0000000600927c11 */ /* 0x000fe2000f8408ff */
[----:B------:R-:W-:Y:S01]  /*1a00*/  IMAD R14, R14, UR4, RZ ;  /* 0x000000040e0e7c24 */ /* 0x000fe2000f8e02ff */
[----:B------:R-:W-:Y:S01]  /*1a10*/  LEA R60, P1, R2, UR6, 0x1 ;  /* 0x00000006023c7c11 */ /* 0x000fe2000f8208ff */
[----:B------:R-:W-:Y:S01]  /*1a20*/  IMAD R15, R15, UR4, RZ ;  /* 0x000000040f0f7c24 */ /* 0x000fe2000f8e02ff */
[----:B------:R-:W-:Y:S01]  /*1a30*/  LEA.HI.X.SX32 R73, R0, UR7, 0x1, P2 ;  /* 0x0000000700497c11 */ /* 0x000fe200090f0eff */
[----:B------:R-:W-:Y:S01]  /*1a40*/  IMAD R16, R16, UR4, RZ ;  /* 0x0000000410107c24 */ /* 0x000fe2000f8e02ff */
[----:B------:R-:W0:Y:S01]  /*1a50*/  LDC R0, c[0x0][0x23c] ;  /* 0x00008f00ff007b82 */ /* 0x000e220000000800 */
[----:B------:R-:W-:Y:S01]  /*1a60*/  LEA.HI.X.SX32 R61, R2, UR7, 0x1, P1 ;  /* 0x00000007023d7c11 */ /* 0x000fe200088f0eff */
[----:B------:R-:W-:Y:S01]  /*1a70*/  IMAD R3, R3, UR4, RZ ;  /* 0x0000000403037c24 */ /* 0x000fe2000f8e02ff */
[----:B------:R-:W-:Y:S01]  /*1a80*/  LEA R156, P0, R4, UR6, 0x1 ;  /* 0x00000006049c7c11 */ /* 0x000fe2000f8008ff */
[----:B------:R-:W-:Y:S01]  /*1a90*/  UMOV UR4, URZ ;  /* 0x0000003f00047c82 */ /* 0x000fe20008000000 */
[----:B------:R-:W-:Y:S01]  /*1aa0*/  LEA R62, P4, R5, UR6, 0x1 ;  /* 0x00000006053e7c11 */ /* 0x000fe2000f8808ff */
[-C--:B------:R-:W-:Y:S01]  /*1ab0*/  IMAD R101, R132, R137.reuse, RZ ;  /* 0x0000008984657224 */ /* 0x080fe200078e02ff */
        /* <DEDUP_REMOVED lines=10> */
[----:B------:R-:W-:Y:S01]  /*1b60*/  LEA.HI.X.SX32 R179, R4, UR7, 0x1, P0 ;  /* 0x0000000704b37c11 */ /* 0x000fe200080f0eff */
        /* <DEDUP_REMOVED lines=26> */
[----:B------:R-:W-:Y:S01]  /*1d10*/  UIADD3 UR6, UP0, UR14, 0x2, URZ ;  /* 0x000000020e067890 */ /* 0x000fe2000ff1e03f */
[----:B------:R-:W-:Y:S01]  /*1d20*/  LEA.HI.X.SX32 R19, R11, UR7, 0x1, P0 ;  /* 0x000000070b137c11 */ /* 0x000fe200080f0eff */
[-C--:B------:R-:W-:Y:S01]  /*1d30*/  IMAD R143, R92, R137.reuse, RZ ;  /* 0x000000895c8f7224 */ /* 0x080fe200078e02ff */
[----:B------:R-:W-:Y:S01]  /*1d40*/  LEA.HI.X.SX32 R21, R12, UR7, 0x1, P4 ;  /* 0x000000070c157c11 */ /* 0x000fe2000a0f0eff */
[-C--:B------:R-:W-:Y:S01]  /*1d50*/  IMAD R141, R90, R137.reuse, RZ ;  /* 0x000000895a8d7224 */ /* 0x080fe200078e02ff */
[----:B------:R-:W-:Y:S01]  /*1d60*/  LEA.HI.X.SX32 R57, R13, UR7, 0x1, P6 ;  /* 0x000000070d397c11 */ /* 0x000fe2000b0f0eff */
[----:B------:R-:W-:Y:S01]  /*1d70*/  IMAD R139, R88, R137, RZ ;  /* 0x00000089588b7224 */ /* 0x000fe200078e02ff */
[----:B------:R-:W-:-:S02]  /*1d80*/  LEA.HI.X.SX32 R59, R14, UR7, 0x1, P5 ;  /* 0x000000070e3b7c11 */ /* 0x000fc4000a8f0eff */
[----:B------:R-:W-:Y:S02]  /*1d90*/  CS2R R26, SRZ ;  /* 0x00000000001a7805 */ /* 0x000fe4000001ff00 */
[----:B------:R-:W-:Y:S02]  /*1da0*/  LEA.HI.X.SX32 R58, R15, UR7, 0x1, P3 ;  /* 0x000000070f3a7c11 */ /* 0x000fe400098f0eff */
[----:B------:R-:W-:Y:S02]  /*1db0*/  CS2R R28, SRZ ;  /* 0x00000000001c7805 */ /* 0x000fe4000001ff00 */
[----:B------:R-:W-:Y:S02]  /*1dc0*/  LEA.HI.X.SX32 R191, R16, UR7, 0x1, P2 ;  /* 0x0000000710bf7c11 */ /* 0x000fe400090f0eff */
[----:B------:R-:W-:Y:S02]  /*1dd0*/  CS2R R30, SRZ ;  /* 0x00000000001e7805 */ /* 0x000fe4000001ff00 */
[----:B------:R-:W-:Y:S01]  /*1de0*/  LEA.HI.X.SX32 R189, R3, UR7, 0x1, P1 ;  /* 0x0000000703bd7c11 */ /* 0x000fe200088f0eff */
[----:B------:R-:W-:Y:S01]  /*1df0*/  UIADD3.X UR7, UR4, 0x40000040, URZ, UP0, !UPT ;  /* 0x4000004004077890 */ /* 0x000fe200087fe43f */
[----:B------:R-:W-:-:S02]  /*1e00*/  CS2R R32, SRZ ;  /* 0x0000000000207805 */ /* 0x000fc4000001ff00 */
[----:B------:R-:W-:Y:S02]  /*1e10*/  CS2R R34, SRZ ;  /* 0x0000000000227805 */ /* 0x000fe4000001ff00 */
[----:B------:R-:W-:Y:S02]  /*1e20*/  CS2R R36, SRZ ;  /* 0x0000000000247805 */ /* 0x000fe4000001ff00 */
[----:B------:R-:W-:Y:S01]  /*1e30*/  CS2R R38, SRZ ;  /* 0x0000000000267805 */ /* 0x000fe2000001ff00 */
[----:B0-----:R-:W-:Y:S01]  /*1e40*/  IMAD R109, R81, R0, RZ ;  /* 0x00000000516d7224 */ /* 0x001fe200078e02ff */
[----:B------:R-:W-:Y:S01]  /*1e50*/  UIADD3.64 UR22, UR6, 0x2, URZ ;  /* 0x0000000206167897 */ /* 0x000fe2000fffe03f */
[----:B------:R-:W-:Y:S01]  /*1e60*/  IMAD.SHL.U32 R99, R0, 0x40, RZ ;  /* 0x0000004000637824 */ /* 0x000fe200078e00ff */
[----:B------:R-:W-:Y:S01]  /*1e70*/  UIADD3.64 UR10, UR6, 0x4, URZ ;  /* 0x00000004060a7897 */ /* 0x000fe2000fffe03f */
[----:B------:R-:W-:-:S11]  /*1e80*/  IMAD R137, R86, R137, RZ ;  /* 0x0000008956897224 */ /* 0x000fd600078e02ff */
.L_x_1:
[----:B------:R-:W-:Y:S01]  /*1e90*/  ISETP.GE.AND P0, PT, R79, UR17, PT ;  /* 0x000000114f007c0c */ /* 0x000fe2000bf06270 */
[----:B------:R-:W-:Y:S01]  /*1ea0*/  IMAD.MOV.U32 R2, RZ, RZ, R74 ;  /* 0x000000ffff027224 */ /* 0x000fe200078e004a */
[----:B------:R-:W-:Y:S01]  /*1eb0*/  ISETP.GE.AND P1, PT, R86, UR17, PT ;  /* 0x0000001156007c0c */ /* 0x000fe2000bf26270 */
[----:B------:R-:W-:Y:S01]  /*1ec0*/  IMAD.MOV.U32 R3, RZ, RZ, R75 ;  /* 0x000000ffff037224 */ /* 0x000fe200078e004b */
[----:B------:R-:W-:Y:S02]  /*1ed0*/  ISETP.GE.AND P2, PT, R88, UR17, PT ;  /* 0x0000001158007c0c */ /* 0x000fe4000bf46270 */
[----:B------:R-:W-:Y:S01]  /*1ee0*/  PRMT R138, RZ, 0x7610, R138 ;  /* 0x00007610ff8a7816 */ /* 0x000fe2000000008a */
[----:B------:R-:W-:Y:S01]  /*1ef0*/  IMAD.WIDE R4, R95, 0x2, R2 ;  /* 0x000000025f047825 */ /* 0x000fe200078e0202 */
[----:B------:R-:W-:Y:S02]  /*1f00*/  PRMT R142, RZ, 0x7610, R142 ;  /* 0x00007610ff8e7816 */ /* 0x000fe4000000008e */
[----:B------:R-:W-:Y:S01]  /*1f10*/  PRMT R144, RZ, 0x7610, R144 ;  /* 0x00007610ff907816 */ /* 0x000fe20000000090 */
[----:B------:R-:W-:-:S02]  /*1f20*/  IMAD.WIDE R6, R137, 0x2, R2 ;  /* 0x0000000289067825 */ /* 0x000fc400078e0202 */
[----:B------:R0:W2:Y:S02]  /*1f30*/  @!P0 LDG.E.U16 R138, desc[UR18][R4.64] ;  /* 0x00000012048a8981 */ /* 0x0000a4000c1e1500 */
[----:B------:R-:W-:Y:S01]  /*1f40*/  IMAD.WIDE R8, R139, 0x2, R2 ;  /* 0x000000028b087825 */ /* 0x000fe200078e0202 */
[----:B------:R-:W-:Y:S01]  /*1f50*/  ISETP.GE.AND P0, PT, R90, UR17, PT ;  /* 0x000000115a007c0c */ /* 0x000fe2000bf06270 */
[----:B------:R1:W3:Y:S01]  /*1f60*/  @!P1 LDG.E.U16 R142, desc[UR18][R6.64] ;  /* 0x00000012068e9981 */ /* 0x0002e2000c1e1500 */
[----:B------:R-:W-:-:S03]  /*1f70*/  ISETP.GE.AND P1, PT, R92, UR17, PT ;  /* 0x000000115c007c0c */ /* 0x000fc6000bf26270 */
[----:B------:R4:W5:Y:S01]  /*1f80*/  @!P2 LDG.E.U16 R144, desc[UR18][R8.64] ;  /* 0x000000120890a981 */ /* 0x000962000c1e1500 */
[----:B------:R-:W-:Y:S01]  /*1f90*/  ISETP.GE.AND P2, PT, R94, UR17, PT ;  /* 0x000000115e007c0c */ /* 0x000fe2000bf46270 */
[----:B0-----:R-:W-:Y:S01]  /*1fa0*/  IMAD.WIDE R4, R141, 0x2, R2 ;  /* 0x000000028d047825 */ /* 0x001fe200078e0202 */
[----:B------:R-:W-:Y:S02]  /*1fb0*/  PRMT R75, RZ, 0x7610, R75 ;  /* 0x00007610ff4b7816 */ /* 0x000fe4000000004b */
[----:B------:R-:W-:Y:S01]  /*1fc0*/  PRMT R74, RZ, 0x7610, R74 ;  /* 0x00007610ff4a7816 */ /* 0x000fe2000000004a */
[----:B-1----:R-:W-:Y:S01]  /*1fd0*/  IMAD.WIDE R6, R143, 0x2, R2 ;  /* 0x000000028f067825 */ /* 0x002fe200078e0202 */
[----:B------:R-:W-:Y:S02]  /*1fe0*/  PRMT R0, RZ, 0x7610, R0 ;  /* 0x00007610ff007816 */ /* 0x000fe40000000000 */
[----:B------:R-:W-:Y:S01]  /*1ff0*/  ISETP.GE.AND P3, PT, R96, UR17, PT ;  /* 0x0000001160007c0c */ /* 0x000fe2000bf66270 */
[----:B----4-:R-:W-:Y:S01]  /*2000*/  IMAD.WIDE R8, R145, 0x2, R2 ;  /* 0x0000000291087825 */ /* 0x010fe200078e0202 */
[----:B------:R-:W-:Y:S01]  /*2010*/  ISETP.GE.AND P4, PT, R98, UR17, PT ;  /* 0x0000001162007c0c */ /* 0x000fe2000bf86270 */
[----:B------:R0:W4:Y:S01]  /*2020*/  @!P0 LDG.E.U16 R75, desc[UR18][R4.64] ;  /* 0x00000012044b8981 */ /* 0x000122000c1e1500 */
[----:B------:R-:W-:-:S03]  /*2030*/  ISETP.GE.AND P0, PT, R100, UR17, PT ;  /* 0x0000001164007c0c */ /* 0x000fc6000bf06270 */
[----:B------:R1:W3:Y:S01]  /*2040*/  @!P1 LDG.E.U16 R74, desc[UR18][R6.64] ;  /* 0x00000012064a9981 */ /* 0x0002e2000c1e1500 */
[----:B------:R-:W-:-:S03]  /*2050*/  ISETP.GE.AND P1, PT, R102, UR17, PT ;  /* 0x0000001166007c0c */ /* 0x000fc6000bf26270 */
[----:B------:R1:W5:Y:S01]  /*2060*/  @!P2 LDG.E.U16 R0, desc[UR18][R8.64] ;  /* 0x000000120800a981 */ /* 0x000362000c1e1500 */
[----:B------:R-:W-:Y:S01]  /*2070*/  ISETP.GE.AND P2, PT, R104, UR17, PT ;  /* 0x0000001168007c0c */ /* 0x000fe2000bf46270 */
[----:B------:R-:W-:Y:S01]  /*2080*/  IMAD.WIDE R10, R147, 0x2, R2 ;  /* 0x00000002930a7825 */ /* 0x000fe200078e0202 */
[----:B------:R-:W-:Y:S02]  /*2090*/  PRMT R140, RZ, 0x7610, R140 ;  /* 0x00007610ff8c7816 */ /* 0x000fe4000000008c */
[----:B------:R-:W-:Y:S01]  /*20a0*/  PRMT R173, RZ, 0x7610, R173 ;  /* 0x00007610ffad7816 */ /* 0x000fe200000000ad */
[----:B------:R-:W-:Y:S01]  /*20b0*/  IMAD.WIDE R12, R149, 0x2, R2 ;  /* 0x00000002950c7825 */ /* 0x000fe200078e0202 */
[----:B------:R-:W-:Y:S02]  /*20c0*/  PRMT R148, RZ, 0x7610, R148 ;  /* 0x00007610ff947816 */ /* 0x000fe40000000094 */
[----:B------:R1:W4:Y:S01]  /*20d0*/  @!P3 LDG.E.U16 R140, desc[UR18][R10.64] ;  /* 0x000000120a8cb981 */ /* 0x000322000c1e1500 */
[----:B------:R-:W-:Y:S01]  /*20e0*/  PRMT R150, RZ, 0x7610, R150 ;  /* 0x00007610ff967816 */ /* 0x000fe20000000096 */
[----:B0-----:R-:W-:Y:S01]  /*20f0*/  IMAD.WIDE R4, R151, 0x2, R2 ;  /* 0x0000000297047825 */ /* 0x001fe200078e0202 */
[----:B------:R-:W-:Y:S01]  /*2100*/  PRMT R152, RZ, 0x7610, R152 ;  /* 0x00007610ff987816 */ /* 0x000fe20000000098 */
[----:B------:R0:W4:Y:S01]  /*2110*/  @!P4 LDG.E.U16 R173, desc[UR18][R12.64] ;  /* 0x000000120cadc981 */ /* 0x000122000c1e1500 */
[----:B------:R-:W-:Y:S01]  /*2120*/  ISETP.GE.AND P3, PT, R106, UR17, PT ;  /* 0x000000116a007c0c */ /* 0x000fe2000bf66270 */
[--C-:B-1----:R-:W-:Y:S01]  /*2130*/  IMAD.WIDE R6, R153, 0x2, R2.reuse ;  /* 0x0000000299067825 */ /* 0x102fe200078e0202 */
[----:B------:R-:W-:Y:S01]  /*2140*/  ISETP.GE.AND P4, PT, R108, UR17, PT ;  /* 0x000000116c007c0c */ /* 0x000fe2000bf86270 */
[----:B------:R1:W5:Y:S02]  /*2150*/  @!P0 LDG.E.U16 R148, desc[UR18][R4.64] ;  /* 0x0000001204948981 */ /* 0x000364000c1e1500 */
[----:B------:R-:W-:Y:S01]  /*2160*/  IMAD.WIDE R8, R155, 0x2, R2 ;  /* 0x000000029b087825 */ /* 0x000fe200078e0202 */
[----:B------:R-:W-:Y:S01]  /*2170*/  ISETP.GE.AND P0, PT, R119, UR17, PT ;  /* 0x0000001177007c0c */ /* 0x000fe2000bf06270 */
[----:B------:R-:W4:Y:S01]  /*2180*/  @!P1 LDG.E.U16 R150, desc[UR18][R6.64] ;  /* 0x0000001206969981 */ /* 0x000f22000c1e1500 */
[----:B------:R-:W-:-:S03]  /*2190*/  ISETP.GE.AND P1, PT, R118, UR17, PT ;  /* 0x0000001176007c0c */ /* 0x000fc6000bf26270 */
[----:B------:R-:W4:Y:S01]  /*21a0*/  @!P2 LDG.E.U16 R152, desc[UR18][R8.64] ;  /* 0x000000120898a981 */ /* 0x000f22000c1e1500 */
[----:B------:R-:W-:Y:S01]  /*21b0*/  ISETP.GE.AND P2, PT, R110, UR17, PT ;  /* 0x000000116e007c0c */ /* 0x000fe2000bf46270 */
[----:B------:R-:W-:Y:S01]  /*21c0*/  IMAD.WIDE R10, R157, 0x2, R2 ;  /* 0x000000029d0a7825 */ /* 0x000fe200078e0202 */
[----:B------:R-:W-:Y:S02]  /*21d0*/  PRMT R177, RZ, 0x7610, R177 ;  /* 0x00007610ffb17816 */ /* 0x000fe400000000b1 */
[----:B------:R-:W-:Y:S01]  /*21e0*/  PRMT R154, RZ, 0x7610, R154 ;  /* 0x00007610ff9a7816 */ /* 0x000fe2000000009a */
[----:B0-----:R-:W-:Y:S01]  /*21f0*/  IMAD.WIDE R12, R159, 0x2, R2 ;  /* 0x000000029f0c7825 */ /* 0x001fe200078e0202 */
[----:B------:R-:W-:Y:S02]  /*2200*/  PRMT R158, RZ, 0x7610, R158 ;  /* 0x00007610ff9e7816 */ /* 0x000fe4000000009e */
[----:B------:R-:W4:Y:S01]  /*2210*/  @!P3 LDG.E.U16 R177, desc[UR18][R10.64] ;  /* 0x000000120ab1b981 */ /* 0x000f22000c1e1500 */
[----:B------:R-:W-:Y:S01]  /*2220*/  PRMT R164, RZ, 0x7610, R164 ;  /* 0x00007610ffa47816 */ /* 0x000fe200000000a4 */
[----:B-1----:R-:W-:Y:S01]  /*2230*/  IMAD.WIDE R4, R161, 0x2, R2 ;  /* 0x00000002a1047825 */ /* 0x002fe200078e0202 */
[----:B------:R-:W-:Y:S01]  /*2240*/  PRMT R166, RZ, 0x7610, R166 ;  /* 0x00007610ffa67816 */ /* 0x000fe200000000a6 */
[----:B------:R0:W4:Y:S01]  /*2250*/  @!P4 LDG.E.U16 R154, desc[UR18][R12.64] ;  /* 0x000000120c9ac981 */ /* 0x000122000c1e1500 */
[----:B------:R-:W-:Y:S01]  /*2260*/  ISETP.GE.AND P3, PT, R112, UR17, PT ;  /* 0x0000001170007c0c */ /* 0x000fe2000bf66270 */
[--C-:B------:R-:W-:Y:S01]  /*2270*/  IMAD.WIDE R14, R171, 0x2, R2.reuse ;  /* 0x00000002ab0e7825 */ /* 0x100fe200078e0202 */
[----:B------:R-:W-:Y:S01]  /*2280*/  ISETP.GE.AND P4, PT, R114, UR17, PT ;  /* 0x0000001172007c0c */ /* 0x000fe2000bf86270 */
[----:B------:R1:W4:Y:S01]  /*2290*/  @!P2 LDG.E.U16 R158, desc[UR18][R4.64] ;  /* 0x00000012049ea981 */ /* 0x000322000c1e1500 */
[----:B------:R-:W-:Y:S01]  /*22a0*/  ISETP.GE.AND P5, PT, R116, UR17, PT ;  /* 0x0000001174007c0c */ /* 0x000fe2000bfa6270 */
[----:B0-----:R-:W-:-:S02]  /*22b0*/  IMAD.WIDE R12, R169, 0x2, R2 ;  /* 0x00000002a90c7825 */ /* 0x001fc400078e0202 */
[----:B------:R-:W4:Y:S01]  /*22c0*/  @!P0 LDG.E.U16 R166, desc[UR18][R14.64] ;  /* 0x000000120ea68981 */ /* 0x000f22000c1e1500 */
[----:B------:R-:W-:Y:S02]  /*22d0*/  ISETP.GE.AND P2, PT, R120, UR17, PT ;  /* 0x0000001178007c0c */ /* 0x000fe4000bf46270 */
[----:B------:R-:W-:Y:S01]  /*22e0*/  ISETP.GE.AND P0, PT, R123, UR17, PT ;  /* 0x000000117b007c0c */ /* 0x000fe2000bf06270 */
[----:B------:R-:W4:Y:S01]  /*22f0*/  @!P1 LDG.E.U16 R164, desc[UR18][R12.64] ;  /* 0x000000120ca49981 */ /* 0x000f22000c1e1500 */
[----:B------:R-:W-:Y:S01]  /*2300*/  ISETP.GE.AND P1, PT, R122, UR17, PT ;  /* 0x000000117a007c0c */ /* 0x000fe2000bf26270 */
[----:B------:R-:W-:Y:S01]  /*2310*/  IMAD.WIDE R6, R163, 0x2, R2 ;  /* 0x00000002a3067825 */ /* 0x000fe200078e0202 */
[----:B------:R-:W-:Y:S02]  /*2320*/  PRMT R160, RZ, 0x7610, R160 ;  /* 0x00007610ffa07816 */ /* 0x000fe400000000a0 */
[----:B------:R-:W-:Y:S01]  /*2330*/  PRMT R181, RZ, 0x7610, R181 ;  /* 0x00007610ffb57816 */ /* 0x000fe200000000b5 */
[----:B------:R-:W-:Y:S01]  /*2340*/  IMAD.WIDE R8, R165, 0x2, R2 ;  /* 0x00000002a5087825 */ /* 0x000fe200078e0202 */
[----:B------:R-:W-:-:S02]  /*2350*/  PRMT R162, RZ, 0x7610, R162 ;  /* 0x00007610ffa27816 */ /* 0x000fc400000000a2 */
[----:B------:R-:W4:Y:S01]  /*2360*/  @!P3 LDG.E.U16 R160, desc[UR18][R6.64] ;  /* 0x0000001206a0b981 */ /* 0x000f22000c1e1500 */
[----:B------:R-:W-:Y:S01]  /*2370*/  IMAD.WIDE R10, R167, 0x2, R2 ;  /* 0x00000002a70a7825 */ /* 0x000fe200078e0202 */
[----:B------:R-:W-:Y:S02]  /*2380*/  PRMT R183, RZ, 0x7610, R183 ;  /* 0x00007610ffb77816 */ /* 0x000fe400000000b7 */
[----:B------:R0:W4:Y:S01]  /*2390*/  @!P4 LDG.E.U16 R181, desc[UR18][R8.64] ;  /* 0x0000001208b5c981 */ /* 0x000122000c1e1500 */
[----:B------:R-:W-:Y:S01]  /*23a0*/  PRMT R170, RZ, 0x7610, R170 ;  /* 0x00007610ffaa7816 */ /* 0x000fe200000000aa */
[----:B-1----:R-:W-:Y:S01]  /*23b0*/  IMAD.WIDE R4, R87, 0x2, R2 ;  /* 0x0000000257047825 */ /* 0x002fe200078e0202 */
[----:B------:R-:W-:Y:S01]  /*23c0*/  PRMT R172, RZ, 0x7610, R172 ;  /* 0x00007610ffac7816 */ /* 0x000fe200000000ac */
[----:B------:R1:W4:Y:S01]  /*23d0*/  @!P5 LDG.E.U16 R162, desc[UR18][R10.64] ;  /* 0x000000120aa2d981 */ /* 0x000322000c1e1500 */
[----:B------:R-:W-:Y:S01]  /*23e0*/  ISETP.GE.AND P3, PT, R121, UR17, PT ;  /* 0x0000001179007c0c */ /* 0x000fe2000bf66270 */
[----:B0-----:R-:W-:-:S02]  /*23f0*/  IMAD.WIDE R8, R115, 0x2, R2 ;  /* 0x0000000273087825 */ /* 0x001fc400078e0202 */
[----:B------:R0:W4:Y:S02]  /*2400*/  @!P2 LDG.E.U16 R183, desc[UR18][R4.64] ;  /* 0x0000001204b7a981 */ /* 0x000124000c1e1500 */
[--C-:B-1----:R-:W-:Y:S02]  /*2410*/  IMAD.WIDE R10, R85, 0x2, R2.reuse ;  /* 0x00000002550a7825 */ /* 0x102fe400078e0202 */
[----:B------:R-:W4:Y:S01]  /*2420*/  @!P1 LDG.E.U16 R170, desc[UR18][R8.64] ;  /* 0x0000001208aa9981 */ /* 0x000f22000c1e1500 */
[----:B------:R-:W-:Y:S02]  /*2430*/  ISETP.GE.AND P4, PT, R124, UR17, PT ;  /* 0x000000117c007c0c */ /* 0x000fe4000bf86270 */
[----:B------:R-:W-:Y:S01]  /*2440*/  ISETP.GE.AND P2, PT, R125, UR17, PT ;  /* 0x000000117d007c0c */ /* 0x000fe2000bf46270 */
[----:B------:R-:W4:Y:S01]  /*2450*/  @!P0 LDG.E.U16 R172, desc[UR18][R10.64] ;  /* 0x000000120aac8981 */ /* 0x000f22000c1e1500 */
[----:B------:R-:W-:Y:S02]  /*2460*/  ISETP.GE.AND P1, PT, R126, UR17, PT ;  /* 0x000000117e007c0c */ /* 0x000fe4000bf26270 */
[----:B------:R-:W-:Y:S01]  /*2470*/  ISETP.GE.AND P0, PT, R127, UR17, PT ;  /* 0x000000117f007c0c */ /* 0x000fe2000bf06270 */
[----:B------:R-:W-:Y:S01]  /*2480*/  IMAD.WIDE R6, R117, 0x2, R2 ;  /* 0x0000000275067825 */ /* 0x000fe200078e0202 */
[----:B------:R-:W-:-:S02]  /*2490*/  PRMT R168, RZ, 0x7610, R168 ;  /* 0x00007610ffa87816 */ /* 0x000fc400000000a8 */
[----:B------:R-:W-:Y:S01]  /*24a0*/  PRMT R185, RZ, 0x7610, R185 ;  /* 0x00007610ffb97816 */ /* 0x000fe200000000b9 */
[----:B------:R-:W-:Y:S01]  /*24b0*/  IMAD.WIDE R12, R113, 0x2, R2 ;  /* 0x00000002710c7825 */ /* 0x000fe200078e0202 */
[----:B------:R-:W-:Y:S02]  /*24c0*/  PRMT R176, RZ, 0x7610, R176 ;  /* 0x00007610ffb07816 */ /* 0x000fe400000000b0 */
[----:B------:R1:W4:Y:S01]  /*24d0*/  @!P3 LDG.E.U16 R168, desc[UR18][R6.64] ;  /* 0x0000001206a8b981 */ /* 0x000322000c1e1500 */
[----:B------:R-:W-:Y:S01]  /*24e0*/  PRMT R180, RZ, 0x7610, R180 ;  /* 0x00007610ffb47816 */ /* 0x000fe200000000b4 */
[----:B------:R-:W-:Y:S01]  /*24f0*/  IMAD.WIDE R14, R111, 0x2, R2 ;  /* 0x000000026f0e7825 */ /* 0x000fe200078e0202 */
[----:B------:R-:W-:Y:S01]  /*2500*/  PRMT R178, RZ, 0x7610, R178 ;  /* 0x00007610ffb27816 */ /* 0x000fe200000000b2 */
[----:B------:R-:W4:Y:S01]  /*2510*/  @!P4 LDG.E.U16 R185, desc[UR18][R12.64] ;  /* 0x000000120cb9c981 */ /* 0x000f22000c1e1500 */
[----:B------:R-:W-:Y:S01]  /*2520*/  ISETP.GE.AND P3, PT, R128, UR17, PT ;  /* 0x0000001180007c0c */ /* 0x000fe2000bf66270 */
[----:B0-----:R-:W-:-:S04]  /*2530*/  IMAD.WIDE R4, R107, 0x2, R2 ;  /* 0x000000026b047825 */ /* 0x001fc800078e0202 */
[----:B-1----:R-:W-:Y:S01]  /*2540*/  IMAD.WIDE R6, R105, 0x2, R2 ;  /* 0x0000000269067825 */ /* 0x002fe200078e0202 */
[----:B------:R0:W4:Y:S01]  /*2550*/  @!P2 LDG.E.U16 R176, desc[UR18][R14.64] ;  /* 0x000000120eb0a981 */ /* 0x000122000c1e1500 */
[----:B------:R-:W-:Y:S02]  /*2560*/  ISETP.GE.AND P2, PT, R129, UR17, PT ;  /* 0x0000001181007c0c */ /* 0x000fe4000bf46270 */
        /* <DEDUP_REMOVED lines=14> */
[----:B------:R0:W4:Y:S02]  /*2650*/  @!P2 LDG.E.U16 R186, desc[UR18][R10.64] ;  /* 0x000000120abaa981 */ /* 0x000124000c1e1500 */
[----:B------:R-:W-:-:S02]  /*2660*/  IMAD.WIDE R16, R93, 0x2, R2 ;  /* 0x000000025d107825 */ /* 0x000fc400078e0202 */
[----:B------:R-:W4:Y:S02]  /*2670*/  @!P1 LDG.E.U16 R184, desc[UR18][R14.64] ;  /* 0x000000120eb89981 */ /* 0x000f24000c1e1500 */
[----:B-1----:R-:W-:Y:S02]  /*2680*/  IMAD.WIDE R8, R101, 0x2, R2 ;  /* 0x0000000265087825 */ /* 0x002fe400078e0202 */
[----:B------:R-:W4:Y:S04]  /*2690*/  @!P4 LDG.E.U16 R182, desc[UR18][R16.64] ;  /* 0x0000001210b6c981 */ /* 0x000f28000c1e1500 */
[----:B------:R1:W4:Y:S01]  /*26a0*/  @!P0 LDG.E.U16 R193, desc[UR18][R8.64] ;  /* 0x0000001208c18981 */ /* 0x000322000c1e1500 */
[----:B------:R-:W-:Y:S01]  /*26b0*/  BAR.SYNC.DEFER_BLOCKING 0x0 ;  /* 0x0000000000007b1d */ /* 0x000fe20000010000 */
[----:B------:R-:W-:Y:S01]  /*26c0*/  ISETP.GE.AND P2, PT, R81, UR17, PT ;  /* 0x0000001151007c0c */ /* 0x000fe2000bf46270 */
[----:B------:R-:W-:-:S02]  /*26d0*/  IMAD.MOV.U32 R4, RZ, RZ, R174 ;  /* 0x000000ffff047224 */ /* 0x000fc400078e00ae */
[----:B------:R-:W-:Y:S02]  /*26e0*/  IMAD.MOV.U32 R5, RZ, RZ, R191 ;  /* 0x000000ffff057224 */ /* 0x000fe400078e00bf */
[----:B------:R-:W-:Y:S02]  /*26f0*/  IMAD.MOV.U32 R6, RZ, RZ, R188 ;  /* 0x000000ffff067224 */ /* 0x000fe400078e00bc */
[----:B------:R-:W-:Y:S01]  /*2700*/  IMAD.MOV.U32 R7, RZ, RZ, R189 ;  /* 0x000000ffff077224 */ /* 0x000fe200078e00bd */
[----:B------:R-:W-:Y:S01]  /*2710*/  PRMT R191, RZ, 0x7610, R191 ;  /* 0x00007610ffbf7816 */ /* 0x000fe200000000bf */
[----:B0-----:R-:W-:Y:S01]  /*2720*/  IMAD.WIDE R10, R109, 0x2, R4 ;  /* 0x000000026d0a7825 */ /* 0x001fe200078e0204 */
[----:B------:R-:W-:-:S03]  /*2730*/  PRMT R189, RZ, 0x7610, R189 ;  /* 0x00007610ffbd7816 */ /* 0x000fc600000000bd */
[----:B------:R-:W-:Y:S01]  /*2740*/  IMAD.WIDE R12, R109, 0x2, R6 ;  /* 0x000000026d0c7825 */ /* 0x000fe200078e0206 */
[----:B------:R-:W-:-:S03]  /*2750*/  PRMT R197, RZ, 0x7610, R197 ;  /* 0x00007610ffc57816 */ /* 0x000fc600000000c5 */
[----:B-1----:R-:W-:Y:S02]  /*2760*/  IMAD.MOV.U32 R8, RZ, RZ, R18 ;  /* 0x000000ffff087224 */ /* 0x002fe400078e0012 */
[----:B------:R-:W-:Y:S02]  /*2770*/  IMAD.MOV.U32 R9, RZ, RZ, R19 ;  /* 0x000000ffff097224 */ /* 0x000fe400078e0013 */
[----:B------:R-:W-:Y:S01]  /*2780*/  IMAD.MOV.U32 R14, RZ, RZ, R56 ;  /* 0x000000ffff0e7224 */ /* 0x000fe200078e0038 */
[----:B------:R0:W4:Y:S01]  /*2790*/  @!P2 LDG.E.U16 R191, desc[UR18][R12.64] ;  /* 0x000000120cbfa981 */ /* 0x000122000c1e1500 */
[----:B------:R-:W-:-:S03]  /*27a0*/  IMAD.MOV.U32 R15, RZ, RZ, R59 ;  /* 0x000000ffff0f7224 */ /* 0x000fc600078e003b */
[----:B------:R1:W4:Y:S01]  /*27b0*/  @!P2 LDG.E.U16 R189, desc[UR18][R10.64] ;  /* 0x000000120abda981 */ /* 0x000322000c1e1500 */
[----:B------:R-:W-:Y:S01]  /*27c0*/  IMAD.MOV.U32 R16, RZ, RZ, R23 ;  /* 0x000000ffff107224 */ /* 0x000fe200078e0017 */
[----:B------:R-:W-:Y:S01]  /*27d0*/  PRMT R199, RZ, 0x7610, R199 ;  /* 0x00007610ffc77816 */ /* 0x000fe200000000c7 */
[----:B------:R-:W-:Y:S02]  /*27e0*/  IMAD.MOV.U32 R17, RZ, RZ, R58 ;  /* 0x000000ffff117224 */ /* 0x000fe400078e003a */
[----:B0-----:R-:W-:Y:S02]  /*27f0*/  IMAD.MOV.U32 R12, RZ, RZ, R20 ;  /* 0x000000ffff0c7224 */ /* 0x001fe400078e0014 */
[----:B------:R-:W-:Y:S02]  /*2800*/  IMAD.MOV.U32 R13, RZ, RZ, R57 ;  /* 0x000000ffff0d7224 */ /* 0x000fe400078e0039 */
[----:B-1----:R-:W-:Y:S02]  /*2810*/  IMAD.MOV.U32 R10, RZ, RZ, R22 ;  /* 0x000000ffff0a7224 */ /* 0x002fe400078e0016 */
[----:B------:R-:W-:Y:S01]  /*2820*/  IMAD.MOV.U32 R11, RZ, RZ, R21 ;  /* 0x000000ffff0b7224 */ /* 0x000fe200078e0015 */
[----:B------:R-:W-:Y:S01]  /*2830*/  PRMT R201, RZ, 0x7610, R201 ;  /* 0x00007610ffc97816 */ /* 0x000fe200000000c9 */
[----:B------:R-:W-:Y:S01]  /*2840*/  IMAD.WIDE R20, R109, 0x2, R14 ;  /* 0x000000026d147825 */ /* 0x000fe200078e020e */
[----:B------:R-:W-:-:S03]  /*2850*/  PRMT R203, RZ, 0x7610, R203 ;  /* 0x00007610ffcb7816 */ /* 0x000fc600000000cb */
[C---:B------:R-:W-:Y:S01]  /*2860*/  IMAD.WIDE R22, R109.reuse, 0x2, R12 ;  /* 0x000000026d167825 */ /* 0x040fe200078e020c */
[----:B------:R-:W-:Y:S01]  /*2870*/  PRMT R195, RZ, 0x7610, R195 ;  /* 0x00007610ffc37816 */ /* 0x000fe200000000c3 */
[----:B------:R0:W4:Y:S02]  /*2880*/  @!P2 LDG.E.U16 R197, desc[UR18][R20.64] ;  /* 0x0000001214c5a981 */ /* 0x000124000c1e1500 */
[C---:B------:R-:W-:Y:S02]  /*2890*/  IMAD.WIDE R56, R109.reuse, 0x2, R10 ;  /* 0x000000026d387825 */ /* 0x040fe400078e020a */
[----:B------:R1:W4:Y:S02]  /*28a0*/  @!P2 LDG.E.U16 R199, desc[UR18][R22.64] ;  /* 0x0000001216c7a981 */ /* 0x000324000c1e1500 */
[C---:B------:R-:W-:Y:S02]  /*28b0*/  IMAD.WIDE R58, R109.reuse, 0x2, R8 ;  /* 0x000000026d3a7825 */ /* 0x040fe400078e0208 */
[----:B------:R1:W4:Y:S02]  /*28c0*/  @!P2 LDG.E.U16 R201, desc[UR18][R56.64] ;  /* 0x0000001238c9a981 */ /* 0x000324000c1e1500 */
[----:B------:R-:W-:-:S02]  /*28d0*/  IMAD.WIDE R18, R109, 0x2, R16 ;  /* 0x000000026d127825 */ /* 0x000fc400078e0210 */
[----:B------:R1:W4:Y:S02]  /*28e0*/  @!P2 LDG.E.U16 R203, desc[UR18][R58.64] ;  /* 0x000000123acba981 */ /* 0x000324000c1e1500 */
[----:B0-----:R-:W-:Y:S02]  /*28f0*/  IMAD.MOV.U32 R20, RZ, RZ, R62 ;  /* 0x000000ffff147224 */ /* 0x001fe400078e003e */
[----:B------:R-:W-:Y:S01]  /*2900*/  IMAD.MOV.U32 R21, RZ, RZ, R63 ;  /* 0x000000ffff157224 */ /* 0x000fe200078e003f */
[----:B------:R0:W4:Y:S01]  /*2910*/  @!P2 LDG.E.U16 R195, desc[UR18][R18.64] ;  /* 0x0000001212c3a981 */ /* 0x000122000c1e1500 */
[----:B-1----:R-:W-:Y:S02]  /*2920*/  IMAD.MOV.U32 R22, RZ, RZ, R64 ;  /* 0x000000ffff167224 */ /* 0x002fe400078e0040 */
[----:B------:R-:W-:Y:S02]  /*2930*/  IMAD.MOV.U32 R23, RZ, RZ, R65 ;  /* 0x000000ffff177224 */ /* 0x000fe400078e0041 */
[----:B------:R-:W-:-:S02]  /*2940*/  IMAD.MOV.U32 R56, RZ, RZ, R68 ;  /* 0x000000ffff387224 */ /* 0x000fc400078e0044 */
[----:B------:R-:W-:Y:S02]  /*2950*/  IMAD.MOV.U32 R57, RZ, RZ, R69 ;  /* 0x000000ffff397224 */ /* 0x000fe400078e0045 */
[----:B------:R-:W-:Y:S02]  /*2960*/  IMAD.MOV.U32 R58, RZ, RZ, R66 ;  /* 0x000000ffff3a7224 */ /* 0x000fe400078e0042 */
[----:B------:R-:W-:Y:S01]  /*2970*/  IMAD.MOV.U32 R59, RZ, RZ, R67 ;  /* 0x000000ffff3b7224 */ /* 0x000fe200078e0043 */
[----:B------:R-:W-:Y:S01]  /*2980*/  PRMT R205, RZ, 0x7610, R205 ;  /* 0x00007610ffcd7816 */ /* 0x000fe200000000cd */
[----:B0-----:R-:W-:Y:S01]  /*2990*/  IMAD.MOV.U32 R18, RZ, RZ, R60 ;  /* 0x000000ffff127224 */ /* 0x001fe200078e003c */
[----:B------:R-:W-:Y:S01]  /*29a0*/  PRMT R207, RZ, 0x7610, R207 ;  /* 0x00007610ffcf7816 */ /* 0x000fe200000000cf */
[----:B------:R-:W-:Y:S01]  /*29b0*/  IMAD.MOV.U32 R19, RZ, RZ, R61 ;  /* 0x000000ffff137224 */ /* 0x000fe200078e003d */
[----:B------:R-:W-:Y:S01]  /*29c0*/  PRMT R209, RZ, 0x7610, R209 ;  /* 0x00007610ffd17816 */ /* 0x000fe200000000d1 */
[----:B------:R-:W-:Y:S01]  /*29d0*/  IMAD.WIDE R60, R109, 0x2, R58 ;  /* 0x000000026d3c7825 */ /* 0x000fe200078e023a */
[----:B------:R-:W-:-:S03]  /*29e0*/  PRMT R213, RZ, 0x7610, R213 ;  /* 0x00007610ffd57816 */ /* 0x000fc600000000d5 */
[C---:B------:R-:W-:Y:S01]  /*29f0*/  IMAD.WIDE R62, R109.reuse, 0x2, R56 ;  /* 0x000000026d3e7825 */ /* 0x040fe200078e0238 */
[----:B------:R-:W-:Y:S01]  /*2a00*/  PRMT R217, RZ, 0x7610, R217 ;  /* 0x00007610ffd97816 */ /* 0x000fe200000000d9 */
[----:B------:R-:W4:Y:S02]  /*2a10*/  @!P2 LDG.E.U16 R205, desc[UR18][R60.64] ;  /* 0x000000123ccda981 */ /* 0x000f24000c1e1500 */
[C---:B------:R-:W-:Y:S02]  /*2a20*/  IMAD.WIDE R64, R109.reuse, 0x2, R22 ;  /* 0x000000026d407825 */ /* 0x040fe400078e0216 */
[----:B------:R0:W4:Y:S02]  /*2a30*/  @!P2 LDG.E.U16 R207, desc[UR18][R62.64] ;  /* 0x000000123ecfa981 */ /* 0x000124000c1e1500 */
[C---:B------:R-:W-:Y:S02]  /*2a40*/  IMAD.WIDE R66, R109.reuse, 0x2, R20 ;  /* 0x000000026d427825 */ /* 0x040fe400078e0214 */
[----:B------:R-:W4:Y:S02]  /*2a50*/  @!P2 LDG.E.U16 R209, desc[UR18][R64.64] ;  /* 0x0000001240d1a981 */ /* 0x000f24000c1e1500 */
[----:B------:R-:W-:-:S02]  /*2a60*/  IMAD.WIDE R68, R109, 0x2, R18 ;  /* 0x000000026d447825 */ /* 0x000fc400078e0212 */
[----:B------:R1:W4:Y:S02]  /*2a70*/  @!P2 LDG.E.U16 R213, desc[UR18][R66.64] ;  /* 0x0000001242d5a981 */ /* 0x000324000c1e1500 */
[----:B0-----:R-:W-:Y:S02]  /*2a80*/  IMAD.MOV.U32 R62, RZ, RZ, R146 ;  /* 0x000000ffff3e7224 */ /* 0x001fe400078e0092 */
[----:B------:R-:W-:Y:S01]  /*2a90*/  IMAD.MOV.U32 R63, RZ, RZ, R73 ;  /* 0x000000ffff3f7224 */ /* 0x000fe200078e0049 */
[----:B------:R0:W4:Y:S01]  /*2aa0*/  @!P2 LDG.E.U16 R217, desc[UR18][R68.64] ;  /* 0x0000001244d9a981 */ /* 0x000122000c1e1500 */
[----:B------:R-:W-:Y:S02]  /*2ab0*/  IMAD.MOV.U32 R60, RZ, RZ, R156 ;  /* 0x000000ffff3c7224 */ /* 0x000fe400078e009c */
[----:B------:R-:W-:Y:S02]  /*2ac0*/  IMAD.MOV.U32 R61, RZ, RZ, R179 ;  /* 0x000000ffff3d7224 */ /* 0x000fe400078e00b3 */
[----:B-1----:R-:W-:-:S02]  /*2ad0*/  IMAD.MOV.U32 R66, RZ, RZ, R72 ;  /* 0x000000ffff427224 */ /* 0x002fc400078e0048 */
[----:B------:R-:W-:Y:S02]  /*2ae0*/  IMAD.MOV.U32 R67, RZ, RZ, R71 ;  /* 0x000000ffff437224 */ /* 0x000fe400078e0047 */
[----:B------:R-:W-:Y:S02]  /*2af0*/  IMAD.MOV.U32 R64, RZ, RZ, R70 ;  /* 0x000000ffff407224 */ /* 0x000fe400078e0046 */
[----:B------:R-:W-:Y:S01]  /*2b00*/  IMAD.MOV.U32 R65, RZ, RZ, R175 ;  /* 0x000000ffff417224 */ /* 0x000fe200078e00af */
[----:B------:R-:W-:Y:S01]  /*2b10*/  PRMT R179, RZ, 0x7610, R179 ;  /* 0x00007610ffb37816 */ /* 0x000fe200000000b3 */
[C---:B------:R-:W-:Y:S01]  /*2b20*/  IMAD.WIDE R72, R109.reuse, 0x2, R66 ;  /* 0x000000026d487825 */ /* 0x040fe200078e0242 */
[----:B------:R-:W-:Y:S02]  /*2b30*/  PRMT R211, RZ, 0x7610, R211 ;  /* 0x00007610ffd37816 */ /* 0x000fe400000000d3 */
[----:B------:R-:W-:Y:S01]  /*2b40*/  PRMT R215, RZ, 0x7610, R215 ;  /* 0x00007610ffd77816 */ /* 0x000fe200000000d7 */
[----:B------:R-:W-:Y:S01]  /*2b50*/  IMAD.WIDE R70, R109, 0x2, R64 ;  /* 0x000000026d467825 */ /* 0x000fe200078e0240 */
[----:B------:R-:W-:-:S02]  /*2b60*/  PRMT R219, RZ, 0x7610, R219 ;  /* 0x00007610ffdb7816 */ /* 0x000fc400000000db */
[----:B------:R-:W4:Y:S01]  /*2b70*/  @!P2 LDG.E.U16 R211, desc[UR18][R72.64] ;  /* 0x0000001248d3a981 */ /* 0x000f22000c1e1500 */
[----:B0-----:R-:W-:-:S03]  /*2b80*/  IMAD.WIDE R68, R109, 0x2, R60 ;  /* 0x000000026d447825 */ /* 0x001fc600078e023c */
[----:B------:R-:W4:Y:S01]  /*2b90*/  @!P2 LDG.E.U16 R179, desc[UR18][R70.64] ;  /* 0x0000001246b3a981 */ /* 0x000f22000c1e1500 */
[----:B------:R-:W-:-:S03]  /*2ba0*/  IMAD.WIDE R174, R109, 0x2, R62 ;  /* 0x000000026dae7825 */ /* 0x000fc600078e023e */
[----:B------:R-:W4:Y:S04]  /*2bb0*/  @!P2 LDG.E.U16 R215, desc[UR18][R68.64] ;  /* 0x0000001244d7a981 */ /* 0x000f28000c1e1500 */
[----:B------:R-:W4:Y:S04]  /*2bc0*/  @!P2 LDG.E.U16 R219, desc[UR18][R174.64] ;  /* 0x00000012aedba981 */ /* 0x000f28000c1e1500 */
[----:B--2---:R-:W-:Y:S04]  /*2bd0*/  STS.U16 [R83+UR16], R138 ;  /* 0x0000008a53007988 */ /* 0x004fe80008000410 */
[----:B---3--:R-:W-:Y:S04]  /*2be0*/  STS.U16 [R83+UR16+0x400], R74 ;  /* 0x0004004a53007988 */ /* 0x008fe80008000410 */
[----:B-----5:R-:W-:Y:S04]  /*2bf0*/  STS.U16 [R83+UR16+0x800], R148 ;  /* 0x0008009453007988 */ /* 0x020fe80008000410 */
[----:B----4-:R-:W-:Y:S04]  /*2c00*/  STS.U16 [R83+UR16+0xc00], R154 ;  /* 0x000c009a53007988 */ /* 0x010fe80008000410 */
[----:B------:R-:W-:Y:S04]  /*2c10*/  STS.U16 [R83+UR16+0x1000], R162 ;  /* 0x001000a253007988 */ /* 0x000fe80008000410 */
        /* <DEDUP_REMOVED lines=39> */
[----:B------:R0:W-:Y:S04]  /*2e90*/  STS.U16 [R136+UR16+0x5200], R179 ;  /* 0x005200b388007988 */ /* 0x0001e80008000410 */
[----:B------:R1:W-:Y:S04]  /*2ea0*/  STS.U16 [R136+UR16+0x5600], R211 ;  /* 0x005600d388007988 */ /* 0x0003e80008000410 */
[----:B------:R1:W-:Y:S04]  /*2eb0*/  STS.U16 [R136+UR16+0x5a00], R215 ;  /* 0x005a00d788007988 */ /* 0x0003e80008000410 */
[----:B------:R1:W-:Y:S01]  /*2ec0*/  STS.U16 [R136+UR16+0x5e00], R219 ;  /* 0x005e00db88007988 */ /* 0x0003e20008000410 */
[----:B------:R2:W-:Y:S06]  /*2ed0*/  MEMBAR.ALL.CTA ;  /* 0x0000000000007992 */ /* 0x0005ec0000008000 */
[----:B--2---:R-:W2:Y:S01]  /*2ee0*/  FENCE.VIEW.ASYNC.S ;  /* 0x00000000000073c6 */ /* 0x004ea20000000000 */
[----:B------:R-:W-:-:S04]  /*2ef0*/  USHF.L.U32 UR4, UR24, 0x7, URZ ;  /* 0x0000000718047899 */ /* 0x000fc8000800063f */
[----:B------:R-:W-:Y:S01]  /*2f00*/  ULOP3.LUT UR4, UR4, 0x200, URZ, 0xc0, !UPT ;  /* 0x0000020004047892 */ /* 0x000fe2000f8ec03f */
[----:B--2---:R-:W-:Y:S03]  /*2f10*/  BAR.SYNC.DEFER_BLOCKING 0x0 ;  /* 0x0000000000007b1d */ /* 0x004fe60000010000 */
[----:B------:R-:W-:-:S04]  /*2f20*/  ULEA.HI UR4, UR16, UR4, URZ, 0x1c ;  /* 0x0000000410047291 */ /* 0x000fc8000f8fe03f */
[----:B------:R-:W-:Y:S01]  /*2f30*/  ULOP3.LUT UR12, UR4, 0x3fff, URZ, 0xc0, !UPT ;  /* 0x00003fff040c7892 */ /* 0x000fe2000f8ec03f */
[----:B------:R-:W-:Y:S01]  /*2f40*/  UMOV UR15, 0x40000040 ;  /* 0x40000040000f7882 */ /* 0x000fe20000000000 */
[----:B------:R-:W-:Y:S01]  /*2f50*/  UMOV UR13, 0x40000040 ;  /* 0x40000040000d7882 */ /* 0x000fe20000000000 */
[----:B------:R-:W-:-:S06]  /*2f60*/  WARPGROUP.ARRIVE ;  /* 0x00000000000079c5 */ /* 0x000fcc0000000000 */
[----:B------:R-:W-:Y:S01]  /*2f70*/  HGMMA.64x64x16.F32 R24, gdesc[UR12].tnspA, R24 ;  /* 0x20e000000c1879f0 */ /* 0x000fe20008700818 */
[----:B------:R-:W-:Y:S01]  /*2f80*/  UIADD3 UR12, UP0, UR12, 0x80, URZ ;  /* 0x000000800c0c7890 */ /* 0x000fe2000ff1e03f */
[----:B------:R-:W-:-:S03]  /*2f90*/  UMOV UR4, URZ ;  /* 0x0000003f00047c82 */ /* 0x000fc60008000000 */
[----:B------:R-:W-:-:S03]  /*2fa0*/  UIADD3.X UR5, UR4, 0x40000040, URZ, UP0, !UPT ;  /* 0x4000004004057890 */ /* 0x000fc600087fe43f */
[----:B------:R-:W-:-:S06]  /*2fb0*/  UMOV UR4, UR12 ;  /* 0x0000000c00047c82 */ /* 0x000fcc0008000000 */
[----:B------:R-:W-:Y:S01]  /*2fc0*/  HGMMA.64x64x16.F32 R24, gdesc[UR4].tnspA, R24 ;  /* 0x20e00000041879f0 */ /* 0x000fe20008700818 */
[----:B------:R-:W-:Y:S02]  /*2fd0*/  UIADD3.64 UR20, UR4, 0x80, URZ ;  /* 0x0000008004147897 */ /* 0x000fe4000fffe03f */
[----:B------:R-:W-:-:S07]  /*2fe0*/  UIADD3.64 UR8, UR4, 0x100, URZ ;  /* 0x0000010004087897 */ /* 0x000fce000fffe03f */
[----:B------:R-:W-:Y:S01]  /*2ff0*/  HGMMA.64x64x16.F32 R24, gdesc[UR20].tnspA, R24 ;  /* 0x20e00000141879f0 */ /* 0x000fe20008700818 */
[----:B------:R-:W-:-:S05]  /*3000*/  VIADD R84, R84, 0xffffffff ;  /* 0xffffffff54547836 */ /* 0x000fca0000000000 */
[----:B------:R-:W-:Y:S01]  /*3010*/  ISETP.NE.U32.AND P0, PT, R84, RZ, PT ;  /* 0x000000ff5400720c */ /* 0x000fe20003f05070 */
[----:B------:R-:W-:Y:S01]  /*3020*/  HGMMA.64x64x16.F32 R24, gdesc[UR8].tnspA, R24, gsb0 ;  /* 0x20e00000081879f0 */ /* 0x000fe20008000818 */
[----:B------:R-:W-:Y:S01]  /*3030*/  IMAD.WIDE R72, R99, 0x2, R62 ;  /* 0x0000000263487825 */ /* 0x000fe200078e023e */
[----:B------:R-:W-:-:S03]  /*3040*/  UIADD3 UR17, UR17, -0x40, URZ ;  /* 0xffffffc011117890 */ /* 0x000fc6000fffe03f */
[----:B------:R-:W-:-:S04]  /*3050*/  IMAD.WIDE R62, R99, 0x2, R20 ;  /* 0x00000002633e7825 */ /* 0x000fc800078e0214 */
[----:B------:R-:W-:-:S04]  /*3060*/  IMAD.WIDE R70, R99, 0x2, R66 ;  /* 0x0000000263467825 */ /* 0x000fc800078e0242 */
[----:B------:R-:W-:-:S04]  /*3070*/  IMAD.WIDE R22, R99, 0x2, R22 ;  /* 0x0000000263167825 */ /* 0x000fc800078e0216 */
[----:B------:R-:W-:-:S04]  /*3080*/  IMAD.WIDE R18, R99, 0x2, R18 ;  /* 0x0000000263127825 */ /* 0x000fc800078e0212 */
[----:B------:R-:W-:-:S04]  /*3090*/  IMAD.WIDE R174, R99, 0x2, R64 ;  /* 0x0000000263ae7825 */ /* 0x000fc800078e0240 */
[----:B------:R-:W-:-:S04]  /*30a0*/  IMAD.WIDE R20, R99, 0x2, R10 ;  /* 0x0000000263147825 */ /* 0x000fc800078e020a */
[----:B0-----:R-:W-:-:S04]  /*30b0*/  IMAD.WIDE R178, R99, 0x2, R60 ;  /* 0x0000000263b27825 */ /* 0x001fc800078e023c */
[----:B------:R-:W-:-:S04]  /*30c0*/  IMAD.WIDE R12, R99, 0x2, R12 ;  /* 0x00000002630c7825 */ /* 0x000fc800078e020c */
[----:B------:R-:W-:-:S04]  /*30d0*/  IMAD.WIDE R14, R99, 0x2, R14 ;  /* 0x00000002630e7825 */ /* 0x000fc800078e020e */
[----:B------:R-:W-:-:S04]  /*30e0*/  IMAD.WIDE R16, R99, 0x2, R16 ;  /* 0x0000000263107825 */ /* 0x000fc800078e0210 */
[----:B------:R-:W-:-:S04]  /*30f0*/  IMAD.WIDE R4, R99, 0x2, R4 ;  /* 0x0000000263047825 */ /* 0x000fc800078e0204 */
[----:B------:R-:W-:-:S04]  /*3100*/  IMAD.WIDE R6, R99, 0x2, R6 ;  /* 0x0000000263067825 */ /* 0x000fc800078e0206 */
[----:B------:R-:W-:-:S04]  /*3110*/  IMAD.WIDE R2, R97, 0x2, R2 ;  /* 0x0000000261027825 */ /* 0x000fc800078e0202 */
[----:B------:R-:W-:Y:S02]  /*3120*/  IMAD.MOV.U32 R146, RZ, RZ, R72 ;  /* 0x000000ffff927224 */ /* 0x000fe400078e0048 */
[----:B------:R-:W-:Y:S02]  /*3130*/  IMAD.MOV.U32 R72, RZ, RZ, R70 ;  /* 0x000000ffff487224 */ /* 0x000fe400078e0046 */
[----:B------:R-:W-:Y:S02]  /*3140*/  IMAD.MOV.U32 R64, RZ, RZ, R22 ;  /* 0x000000ffff407224 */ /* 0x000fe400078e0016 */
[----:B------:R-:W-:Y:S02]  /*3150*/  IMAD.MOV.U32 R60, RZ, RZ, R18 ;  /* 0x000000ffff3c7224 */ /* 0x000fe400078e0012 */
[----:B------:R-:W-:Y:S02]  /*3160*/  IMAD.MOV.U32 R61, RZ, RZ, R19 ;  /* 0x000000ffff3d7224 */ /* 0x000fe400078e0013 */
[----:B------:R-:W-:-:S02]  /*3170*/  IMAD.MOV.U32 R65, RZ, RZ, R23 ;  /* 0x000000ffff417224 */ /* 0x000fc400078e0017 */
[----:B------:R-:W-:-:S04]  /*3180*/  IMAD.WIDE R68, R99, 0x2, R56 ;  /* 0x0000000263447825 */ /* 0x000fc800078e0238 */
[----:B------:R-:W-:Y:S01]  /*3190*/  IMAD.WIDE R66, R99, 0x2, R58 ;  /* 0x0000000263427825 */ /* 0x000fe200078e023a */
[----:B------:R-:W-:-:S03]  /*31a0*/  WARPGROUP.DEPBAR.LE gsb0, 0x0 ;  /* 0x00008000000079c5 */ /* 0x000fc60000010000 */
[----:B------:R-:W-:Y:S02]  /*31b0*/  IMAD.MOV.U32 R70, RZ, RZ, R174 ;  /* 0x000000ffff467224 */ /* 0x000fe400078e00ae */
[----:B------:R-:W-:Y:S02]  /*31c0*/  IMAD.MOV.U32 R22, RZ, RZ, R20 ;  /* 0x000000ffff167224 */ /* 0x000fe400078e0014 */
[----:B------:R-:W-:Y:S02]  /*31d0*/  IMAD.MOV.U32 R156, RZ, RZ, R178 ;  /* 0x000000ffff9c7224 */ /* 0x000fe400078e00b2 */
[----:B------:R-:W-:-:S04]  /*31e0*/  IMAD.WIDE R18, R99, 0x2, R8 ;  /* 0x0000000263127825 */ /* 0x000fc800078e0208 */
[----:B------:R-:W-:Y:S02]  /*31f0*/  IMAD.MOV.U32 R20, RZ, RZ, R12 ;  /* 0x000000ffff147224 */ /* 0x000fe400078e000c */
[----:B------:R-:W-:Y:S02]  /*3200*/  IMAD.MOV.U32 R57, RZ, RZ, R13 ;  /* 0x000000ffff397224 */ /* 0x000fe400078e000d */
[----:B------:R-:W-:Y:S02]  /*3210*/  IMAD.MOV.U32 R56, RZ, RZ, R14 ;  /* 0x000000ffff387224 */ /* 0x000fe400078e000e */
[----:B------:R-:W-:Y:S02]  /*3220*/  IMAD.MOV.U32 R59, RZ, RZ, R15 ;  /* 0x000000ffff3b7224 */ /* 0x000fe400078e000f */
[----:B------:R-:W-:Y:S02]  /*3230*/  IMAD.MOV.U32 R23, RZ, RZ, R16 ;  /* 0x000000ffff177224 */ /* 0x000fe400078e0010 */
[----:B------:R-:W-:-:S02]  /*3240*/  IMAD.MOV.U32 R58, RZ, RZ, R17 ;  /* 0x000000ffff3a7224 */ /* 0x000fc400078e0011 */
[----:B------:R-:W-:Y:S02]  /*3250*/  IMAD.MOV.U32 R174, RZ, RZ, R4 ;  /* 0x000000ffffae7224 */ /* 0x000fe400078e0004 */
[----:B------:R-:W-:Y:S02]  /*3260*/  IMAD.MOV.U32 R191, RZ, RZ, R5 ;  /* 0x000000ffffbf7224 */ /* 0x000fe400078e0005 */
[----:B------:R-:W-:Y:S02]  /*3270*/  IMAD.MOV.U32 R188, RZ, RZ, R6 ;  /* 0x000000ffffbc7224 */ /* 0x000fe400078e0006 */
[----:B------:R-:W-:Y:S02]  /*3280*/  IMAD.MOV.U32 R189, RZ, RZ, R7 ;  /* 0x000000ffffbd7224 */ /* 0x000fe400078e0007 */
[----:B------:R-:W-:Y:S02]  /*3290*/  IMAD.MOV.U32 R74, RZ, RZ, R2 ;  /* 0x000000ffff4a7224 */ /* 0x000fe400078e0002 */
[----:B------:R-:W-:Y:S01]  /*32a0*/  IMAD.MOV.U32 R75, RZ, RZ, R3 ;  /* 0x000000ffff4b7224 */ /* 0x000fe200078e0003 */
[----:B-1----:R-:W-:Y:S06]  /*32b0*/  @P0 BRA `(.L_x_1) ;  /* 0xffffffe800f40947 */ /* 0x002fec000383ffff */
[----:B------:R-:W-:Y:S02]  /*32c0*/  F2FP.F16.F32.PACK_AB R51, R55, R51 ;  /* 0x000000333733723e */ /* 0x000fe400000000ff */
[----:B------:R-:W-:Y:S02]  /*32d0*/  F2FP.F16.F32.PACK_AB R50, R54, R50 ;  /* 0x000000323632723e */ /* 0x000fe400000000ff */
[----:B------:R-:W-:Y:S02]  /*32e0*/  F2FP.F16.F32.PACK_AB R49, R53, R49 ;  /* 0x000000313531723e */ /* 0x000fe400000000ff */
[----:B------:R-:W-:Y:S02]  /*32f0*/  F2FP.F16.F32.PACK_AB R48, R52, R48 ;  /* 0x000000303430723e */ /* 0x000fe400000000ff */
[----:B------:R-:W-:Y:S02]  /*3300*/  F2FP.F16.F32.PACK_AB R43, R47, R43 ;  /* 0x0000002b2f2b723e */ /* 0x000fe400000000ff */
[----:B------:R-:W-:-:S02]  /*3310*/  F2FP.F16.F32.PACK_AB R42, R46, R42 ;  /* 0x0000002a2e2a723e */ /* 0x000fc400000000ff */
        /* <DEDUP_REMOVED lines=9> */
[----:B------:R-:W-:-:S07]  /*33b0*/  F2FP.F16.F32.PACK_AB R24, R28, R24 ;  /* 0x000000181c18723e */ /* 0x000fce00000000ff */
.L_x_0:
[----:B------:R-:W-:Y:S01]  /*33c0*/  BAR.SYNC.DEFER_BLOCKING 0x0 ;  /* 0x0000000000007b1d */ /* 0x000fe20000010000 */
[----:B------:R-:W-:Y:S01]  /*33d0*/  IMAD.SHL.U32 R0, R76, 0x10, RZ ;  /* 0x000000104c007824 */ /* 0x000fe200078e00ff */
[----:B------:R-:W-:Y:S01]  /*33e0*/  LEA R78, R78, UR16, 0x4 ;  /* 0x000000104e4e7c11 */ /* 0x000fe2000f8e20ff */
[----:B------:R-:W-:Y:S01]  /*33f0*/  IMAD.SHL.U32 R2, R76, 0x100, RZ ;  /* 0x000001004c027824 */ /* 0x000fe200078e00ff */
[--C-:B------:R-:W-:Y:S01]  /*3400*/  LOP3.LUT R59, R80, 0x3e, R79.reuse, 0xfe, !PT ;  /* 0x0000003e503b7812 */ /* 0x100fe200078efe4f */
[----:B------:R-:W-:Y:S01]  /*3410*/  IMAD.SHL.U32 R76, R76, 0x8, RZ ;  /* 0x000000084c4c7824 */ /* 0x000fe200078e00ff */
[----:B------:R-:W-:Y:S01]  /*3420*/  LOP3.LUT R0, R0, 0x70, RZ, 0xc0, !PT ;  /* 0x0000007000007812 */ /* 0x000fe200078ec0ff */
[----:B------:R-:W-:Y:S01]  /*3430*/  ULDC UR4, c[0x0][0x244] ;  /* 0x0000910000047ab9 */ /* 0x000fe20000000800 */
[----:B------:R-:W-:Y:S01]  /*3440*/  LOP3.LUT R3, R2, 0x800, RZ, 0xc0, !PT ;  /* 0x0000080002037812 */ /* 0x000fe200078ec0ff */
[----:B------:R-:W-:Y:S01]  /*3450*/  IMAD R4, R77, UR4, RZ ;  /* 0x000000044d047c24 */ /* 0x000fe2000f8e02ff */
[----:B------:R-:W-:Y:S01]  /*3460*/  LOP3.LUT R76, R76, 0x780, RZ, 0xc0, !PT ;  /* 0x000007804c4c7812 */ /* 0x000fe200078ec0ff */
[----:B------:R-:W-:Y:S01]  /*3470*/  ULDC.64 UR4, c[0x0][0x220] ;  /* 0x0000880000047ab9 */ /* 0x000fe20000000a00 */
[----:B------:R-:W-:Y:S01]  /*3480*/  IADD3 R3, R3, UR16, R0 ;  /* 0x0000001003037c10 */ /* 0x000fe2000fffe000 */
[----:B------:R-:W-:Y:S01]  /*3490*/  ULDC.64 UR6, c[0x0][0x228] ;  /* 0x00008a0000067ab9 */ /* 0x000fe20000000a00 */
[----:B------:R-:W-:Y:S01]  /*34a0*/  LEA R60, P1, R4, UR4, 0x1 ;  /* 0x00000004043c7c11 */ /* 0x000fe2000f8208ff */
[----:B------:R-:W-:Y:S01]  /*34b0*/  ULDC UR4, c[0x0][0x248] ;  /* 0x0000920000047ab9 */ /* 0x000fe20000000800 */
[----:B------:R-:W-:Y:S01]  /*34c0*/  LOP3.LUT R0, R80, 0x3c, R79, 0xfe, !PT ;  /* 0x0000003c50007812 */ /* 0x000fe200078efe4f */
[----:B------:R-:W-:Y:S01]  /*34d0*/  IMAD.IADD R76, R76, 0x1, R3 ;  /* 0x000000014c4c7824 */ /* 0x000fe200078e0203 */
[----:B------:R-:W-:-:S02]  /*34e0*/  LEA.HI.X.SX32 R62, R4, UR5, 0x1, P1 ;  /* 0x00000005043e7c11 */ /* 0x000fc400088f0eff */
[C-C-:B------:R-:W-:Y:S02]  /*34f0*/  LOP3.LUT R22, R80.reuse, 0x3a, R79.reuse, 0xfe, !PT ;  /* 0x0000003a50167812 */ /* 0x140fe400078efe4f */
[C-C-:B------:R-:W-:Y:S01]  /*3500*/  LOP3.LUT R23, R80.reuse, 0x38, R79.reuse, 0xfe, !PT ;  /* 0x0000003850177812 */ /* 0x140fe200078efe4f */
[----:B------:R0:W-:Y:S01]  /*3510*/  STSM.16.M88.4 [R76], R24 ;  /* 0x000000184c007844 */ /* 0x0001e20000000200 */
[C-C-:B------:R-:W-:Y:S02]  /*3520*/  LOP3.LUT R28, R80.reuse, 0x36, R79.reuse, 0xfe, !PT ;  /* 0x00000036501c7812 */ /* 0x140fe400078efe4f */
[C-C-:B------:R-:W-:Y:S01]  /*3530*/  LOP3.LUT R29, R80.reuse, 0x34, R79.reuse, 0xfe, !PT ;  /* 0x00000034501d7812 */ /* 0x140fe200078efe4f */
[----:B------:R-:W-:Y:S01]  /*3540*/  BAR.SYNC.DEFER_BLOCKING 0x0 ;  /* 0x0000000000007b1d */ /* 0x000fe20000010000 */
[C-C-:B------:R-:W-:Y:S02]  /*3550*/  LOP3.LUT R30, R80.reuse, 0x32, R79.reuse, 0xfe, !PT ;  /* 0x00000032501e7812 */ /* 0x140fe400078efe4f */
[----:B------:R-:W-:-:S02]  /*3560*/  LOP3.LUT R31, R80, 0x30, R79, 0xfe, !PT ;  /* 0x00000030501f7812 */ /* 0x000fc400078efe4f */
[C-C-:B------:R-:W-:Y:S02]  /*3570*/  LOP3.LUT R36, R80.reuse, 0x2e, R79.reuse, 0xfe, !PT ;  /* 0x0000002e50247812 */ /* 0x140fe400078efe4f */
[C-C-:B------:R-:W-:Y:S02]  /*3580*/  LOP3.LUT R37, R80.reuse, 0x2c, R79.reuse, 0xfe, !PT ;  /* 0x0000002c50257812 */ /* 0x140fe400078efe4f */
[C-C-:B------:R-:W-:Y:S02]  /*3590*/  LOP3.LUT R38, R80.reuse, 0x2a, R79.reuse, 0xfe, !PT ;  /* 0x0000002a50267812 */ /* 0x140fe400078efe4f */
[C-C-:B------:R-:W-:Y:S02]  /*35a0*/  LOP3.LUT R39, R80.reuse, 0x20, R79.reuse, 0xfe, !PT ;  /* 0x0000002050277812 */ /* 0x140fe400078efe4f */
[C-C-:B0-----:R-:W-:Y:S02]  /*35b0*/  LOP3.LUT R24, R80.reuse, 0x28, R79.reuse, 0xfe, !PT ;  /* 0x0000002850187812 */ /* 0x141fe400078efe4f */
[----:B------:R-:W-:-:S02]  /*35c0*/  LOP3.LUT R25, R80, 0x26, R79, 0xfe, !PT ;  /* 0x0000002650197812 */ /* 0x000fc400078efe4f */
[C-C-:B------:R-:W-:Y:S02]  /*35d0*/  LOP3.LUT R26, R80.reuse, 0x24, R79.reuse, 0xfe, !PT ;  /* 0x00000024501a7812 */ /* 0x140fe400078efe4f */
[C-C-:B------:R-:W-:Y:S02]  /*35e0*/  LOP3.LUT R27, R80.reuse, 0x22, R79.reuse, 0xfe, !PT ;  /* 0x00000022501b7812 */ /* 0x140fe400078efe4f */
[C-C-:B------:R-:W-:Y:S02]  /*35f0*/  LOP3.LUT R44, R80.reuse, 0x1e, R79.reuse, 0xfe, !PT ;  /* 0x0000001e502c7812 */ /* 0x140fe400078efe4f */
[C-C-:B------:R-:W-:Y:S01]  /*3600*/  LOP3.LUT R45, R80.reuse, 0x1c, R79.reuse, 0xfe, !PT ;  /* 0x0000001c502d7812 */ /* 0x140fe200078efe4f */
[----:B------:R-:W0:Y:S01]  /*3610*/  LDS.128 R12, [R78] ;  /* 0x000000004e0c7984 */ /* 0x000e220000000c00 */
[C-C-:B------:R-:W-:Y:S02]  /*3620*/  LOP3.LUT R46, R80.reuse, 0x1a, R79.reuse, 0xfe, !PT ;  /* 0x0000001a502e7812 */ /* 0x140fe400078efe4f */
[C-C-:B------:R-:W-:Y:S01]  /*3630*/  LOP3.LUT R47, R80.reuse, 0x18, R79.reuse, 0xfe, !PT ;  /* 0x00000018502f7812 */ /* 0x140fe200078efe4f */
[----:B------:R-:W-:Y:S01]  /*3640*/  BAR.SYNC.DEFER_BLOCKING 0x0 ;  /* 0x0000000000007b1d */ /* 0x000fe20000010000 */
[----:B------:R-:W-:-:S02]  /*3650*/  LOP3.LUT R52, R80, 0x16, R79, 0xfe, !PT ;  /* 0x0000001650347812 */ /* 0x000fc400078efe4f */
[C-C-:B------:R-:W-:Y:S02]  /*3660*/  LOP3.LUT R53, R80.reuse, 0x14, R79.reuse, 0xfe, !PT ;  /* 0x0000001450357812 */ /* 0x140fe400078efe4f */
[C-C-:B------:R-:W-:Y:S02]  /*3670*/  LOP3.LUT R54, R80.reuse, 0x12, R79.reuse, 0xfe, !PT ;  /* 0x0000001250367812 */ /* 0x140fe400078efe4f */
[C-C-:B------:R-:W-:Y:S02]  /*3680*/  LOP3.LUT R55, R80.reuse, 0x10, R79.reuse, 0xfe, !PT ;  /* 0x0000001050377812 */ /* 0x140fe400078efe4f */
[C-C-:B------:R-:W-:Y:S02]  /*3690*/  LOP3.LUT R56, R80.reuse, 0xe, R79.reuse, 0xfe, !PT ;  /* 0x0000000e50387812 */ /* 0x140fe400078efe4f */
[C-C-:B------:R-:W-:Y:S02]  /*36a0*/  LOP3.LUT R57, R80.reuse, 0xc, R79.reuse, 0xfe, !PT ;  /* 0x0000000c50397812 */ /* 0x140fe400078efe4f */
[----:B------:R-:W-:-:S02]  /*36b0*/  LOP3.LUT R58, R80, 0xa, R79, 0xfe, !PT ;  /* 0x0000000a503a7812 */ /* 0x000fc400078efe4f */
[C-C-:B------:R-:W-:Y:S02]  /*36c0*/  LOP3.LUT R21, R80.reuse, 0x8, R79.reuse, 0xfe, !PT ;  /* 0x0000000850157812 */ /* 0x140fe400078efe4f */
[C-C-:B------:R-:W-:Y:S02]  /*36d0*/  LOP3.LUT R17, R80.reuse, 0x6, R79.reuse, 0xfe, !PT ;  /* 0x0000000650117812 */ /* 0x140fe400078efe4f */
[C-C-:B------:R-:W-:Y:S02]  /*36e0*/  LOP3.LUT R2, R80.reuse, 0x4, R79.reuse, 0xfe, !PT ;  /* 0x0000000450027812 */ /* 0x140fe400078efe4f */
[C---:B------:R-:W-:Y:S02]  /*36f0*/  LOP3.LUT R3, R80.reuse, 0x2, R79, 0xfe, !PT ;  /* 0x0000000250037812 */ /* 0x040fe400078efe4f */
[----:B------:R-:W-:Y:S01]  /*3700*/  LOP3.LUT R79, R80, R79, RZ, 0xfc, !PT ;  /* 0x0000004f504f7212 */ /* 0x000fe200078efcff */
[----:B------:R1:W-:Y:S01]  /*3710*/  STSM.16.M88.4 [R76], R32 ;  /* 0x000000204c007844 */ /* 0x0003e20000000200 */
[----:B------:R-:W-:Y:S01]  /*3720*/  BAR.SYNC.DEFER_BLOCKING 0x0 ;  /* 0x0000000000007b1d */ /* 0x000fe20000010000 */
[----:B------:R-:W-:Y:S01]  /*3730*/  ISETP.GE.AND P0, PT, R77, UR6, PT ;  /* 0x000000064d007c0c */ /* 0x000fe2000bf06270 */
[----:B------:R-:W-:-:S02]  /*3740*/  IMAD R19, R3, UR4, RZ ;  /* 0x0000000403137c24 */ /* 0x000fc4000f8e02ff */
[C---:B------:R-:W-:Y:S01]  /*3750*/  IMAD R20, R2.reuse, UR4, RZ ;  /* 0x0000000402147c24 */ /* 0x040fe2000f8e02ff */
[C---:B------:R-:W-:Y:S01]  /*3760*/  ISETP.LT.AND P4, PT, R79.reuse, UR7, !P0 ;  /* 0x000000074f007c0c */ /* 0x040fe2000c781270 */
[----:B------:R-:W-:Y:S01]  /*3770*/  IMAD R79, R79, UR4, RZ ;  /* 0x000000044f4f7c24 */ /* 0x000fe2000f8e02ff */
[----:B------:R-:W-:Y:S02]  /*3780*/  ISETP.LT.AND P3, PT, R3, UR7, !P0 ;  /* 0x0000000703007c0c */ /* 0x000fe4000c761270 */
[----:B------:R-:W-:Y:S02]  /*3790*/  ISETP.LT.AND P2, PT, R2, UR7, !P0 ;  /* 0x0000000702007c0c */ /* 0x000fe4000c741270 */
[-C--:B------:R-:W-:Y:S01]  /*37a0*/  LEA R2, P1, R79, R60.reuse, 0x1 ;  /* 0x0000003c4f027211 */ /* 0x080fe200078208ff */
[----:B-1----:R-:W-:Y:S01]  /*37b0*/  IMAD R32, R17, UR4, RZ ;  /* 0x0000000411207c24 */ /* 0x002fe2000f8e02ff */
[----:B------:R-:W-:Y:S01]  /*37c0*/  LEA R16, P5, R19, R60, 0x1 ;  /* 0x0000003c13107211 */ /* 0x000fe200078a08ff */
[----:B------:R-:W-:Y:S01]  /*37d0*/  IMAD R33, R21, UR4, RZ ;  /* 0x0000000415217c24 */ /* 0x000fe2000f8e02ff */
[----:B------:R-:W-:-:S02]  /*37e0*/  LEA.HI.X.SX32 R3, R79, R62, 0x1, P1 ;  /* 0x0000003e4f037211 */ /* 0x000fc400008f0eff */
[C---:B------:R-:W-:Y:S02]  /*37f0*/  LEA R18, P6, R20.reuse, R60, 0x1 ;  /* 0x0000003c14127211 */ /* 0x040fe400078c08ff */
[----:B------:R-:W-:Y:S02]  /*3800*/  ISETP.LT.AND P1, PT, R17, UR7, !P0 ;  /* 0x0000000711007c0c */ /* 0x000fe4000c721270 */
[-C--:B------:R-:W-:Y:S02]  /*3810*/  LEA.HI.X.SX32 R17, R19, R62.reuse, 0x1, P5 ;  /* 0x0000003e13117211 */ /* 0x080fe400028f0eff */
[----:B------:R-:W-:Y:S01]  /*3820*/  LEA.HI.X.SX32 R19, R20, R62, 0x1, P6 ;  /* 0x0000003e14137211 */ /* 0x000fe200030f0eff */
[----:B------:R-:W1:Y:S01]  /*3830*/  LDS.128 R8, [R78] ;  /* 0x000000004e087984 */ /* 0x000e620000000c00 */
[----:B------:R-:W-:Y:S06]  /*3840*/  BAR.SYNC.DEFER_BLOCKING 0x0 ;  /* 0x0000000000007b1d */ /* 0x000fec0000010000 */
[----:B------:R-:W-:Y:S02]  /*3850*/  STSM.16.M88.4 [R76], R40 ;  /* 0x000000284c007844 */ /* 0x000fe40000000200 */
[----:B------:R-:W-:Y:S06]  /*3860*/  BAR.SYNC.DEFER_BLOCKING 0x0 ;  /* 0x0000000000007b1d */ /* 0x000fec0000010000 */
[----:B------:R-:W2:Y:S02]  /*3870*/  LDS.128 R4, [R78] ;  /* 0x000000004e047984 */ /* 0x000ea40000000c00 */
[----:B------:R-:W-:Y:S06]  /*3880*/  BAR.SYNC.DEFER_BLOCKING 0x0 ;  /* 0x0000000000007b1d */ /* 0x000fec0000010000 */
[----:B------:R-:W-:Y:S02]  /*3890*/  STSM.16.M88.4 [R76], R48 ;  /* 0x000000304c007844 */ /* 0x000fe40000000200 */
[----:B------:R-:W-:Y:S06]  /*38a0*/  BAR.SYNC.DEFER_BLOCKING 0x0 ;  /* 0x0000000000007b1d */ /* 0x000fec0000010000 */
[----:B0-----:R0:W-:Y:S01]  /*38b0*/  @P4 STG.E.U16 desc[UR18][R2.64], R12 ;  /* 0x0000000c02004986 */ /* 0x0011e2000c101512 */
[C---:B------:R-:W-:Y:S01]  /*38c0*/  ISETP.LT.AND P4, PT, R58.reuse, UR7, !P0 ;  /* 0x000000073a007c0c */ /* 0x040fe2000c781270 */
[----:B------:R-:W-:-:S02]  /*38d0*/  IMAD R58, R58, UR4, RZ ;  /* 0x000000043a3a7c24 */ /* 0x000fc4000f8e02ff */
[----:B------:R3:W-:Y:S01]  /*38e0*/  @P3 STG.E.U16 desc[UR18][R16.64], R13 ;  /* 0x0000000d10003986 */ /* 0x0007e2000c101512 */
[----:B------:R-:W-:-:S03]  /*38f0*/  LEA R20, P3, R32, R60, 0x1 ;  /* 0x0000003c20147211 */ /* 0x000fc600078608ff */
[----:B------:R4:W-:Y:S01]  /*3900*/  @P2 STG.E.U16 desc[UR18][R18.64], R14 ;  /* 0x0000000e12002986 */ /* 0x0009e2000c101512 */
[----:B------:R-:W-:Y:S02]  /*3910*/  ISETP.LT.AND P2, PT, R21, UR7, !P0 ;  /* 0x0000000715007c0c */ /* 0x000fe4000c741270 */
[----:B------:R-:W-:Y:S01]  /*3920*/  LEA.HI.X.SX32 R21, R32, R62, 0x1, P3 ;  /* 0x0000003e20157211 */ /* 0x000fe200018f0eff */
[----:B------:R-:W5:Y:S01]  /*3930*/  LDS.128 R76, [R78] ;  /* 0x000000004e4c7984 */ /* 0x000f620000000c00 */
[C---:B------:R-:W-:Y:S01]  /*3940*/  ISETP.LT.AND P3, PT, R57.reuse, UR7, !P0 ;  /* 0x0000000739007c0c */ /* 0x040fe2000c761270 */
[----:B------:R-:W-:Y:S02]  /*3950*/  IMAD R57, R57, UR4, RZ ;  /* 0x0000000439397c24 */ /* 0x000fe4000f8e02ff */
[----:B------:R1:W-:Y:S01]  /*3960*/  @P1 STG.E.U16 desc[UR18][R20.64], R15 ;  /* 0x0000000f14001986 */ /* 0x0003e2000c101512 */
[-C--:B0-----:R-:W-:Y:S02]  /*3970*/  LEA R2, P1, R33, R60.reuse, 0x1 ;  /* 0x0000003c21027211 */ /* 0x081fe400078208ff */
[----:B---3--:R-:W-:-:S02]  /*3980*/  LEA R16, P6, R57, R60, 0x1 ;  /* 0x0000003c39107211 */ /* 0x008fc400078c08ff */
[----:B----4-:R-:W-:Y:S02]  /*3990*/  PRMT R19, R12, 0x7632, R19 ;  /* 0x000076320c137816 */ /* 0x010fe40000000013 */
[C---:B------:R-:W-:Y:S02]  /*39a0*/  LEA R12, P5, R58.reuse, R60, 0x1 ;  /* 0x0000003c3a0c7211 */ /* 0x040fe400078a08ff */
[-C--:B------:R-:W-:Y:S02]  /*39b0*/  LEA.HI.X.SX32 R3, R33, R62.reuse, 0x1, P1 ;  /* 0x0000003e21037211 */ /* 0x080fe400008f0eff */
[----:B------:R-:W-:Y:S02]  /*39c0*/  PRMT R14, R13, 0x7632, R14 ;  /* 0x000076320d0e7816 */ /* 0x000fe4000000000e */
[----:B------:R-:W-:Y:S01]  /*39d0*/  LEA.HI.X.SX32 R13, R58, R62, 0x1, P5 ;  /* 0x0000003e3a0d7211 */ /* 0x000fe200028f0eff */
[----:B------:R0:W-:Y:S01]  /*39e0*/  @P2 STG.E.U16 desc[UR18][R2.64], R19 ;  /* 0x0000001302002986 */ /* 0x0001e2000c101512 */
[----:B-1----:R-:W-:-:S02]  /*39f0*/  PRMT R21, R14, 0x7632, R21 ;  /* 0x000076320e157816 */ /* 0x002fc40000000015 */
[----:B------:R-:W-:Y:S01]  /*3a00*/  LEA.HI.X.SX32 R17, R57, R62, 0x1, P6 ;  /* 0x0000003e39117211 */ /* 0x000fe200030f0eff */
[----:B------:R1:W-:Y:S01]  /*3a10*/  @P4 STG.E.U16 desc[UR18][R12.64], R14 ;  /* 0x0000000e0c004986 */ /* 0x0003e2000c101512 */
[C---:B------:R-:W-:Y:S01]  /*3a20*/  ISETP.LT.AND P2, PT, R56.reuse, UR7, !P0 ;  /* 0x0000000738007c0c */ /* 0x040fe2000c741270 */
[----:B------:R-:W-:Y:S01]  /*3a30*/  IMAD R56, R56, UR4, RZ ;  /* 0x0000000438387c24 */ /* 0x000fe2000f8e02ff */
[C---:B------:R-:W-:Y:S01]  /*3a40*/  ISETP.LT.AND P4, PT, R55.reuse, UR7, !P0 ;  /* 0x0000000737007c0c */ /* 0x040fe2000c781270 */
[----:B------:R-:W-:Y:S01]  /*3a50*/  IMAD R55, R55, UR4, RZ ;  /* 0x0000000437377c24 */ /* 0x000fe2000f8e02ff */
[----:B------:R3:W-:Y:S01]  /*3a60*/  @P3 STG.E.U16 desc[UR18][R16.64], R21 ;  /* 0x0000001510003986 */ /* 0x0007e2000c101512 */
[C---:B------:R-:W-:Y:S01]  /*3a70*/  ISETP.LT.AND P3, PT, R54.reuse, UR7, !P0 ;  /* 0x0000000736007c0c */ /* 0x040fe2000c761270 */
[----:B------:R-:W-:Y:S01]  /*3a80*/  IMAD R54, R54, UR4, RZ ;  /* 0x0000000436367c24 */ /* 0x000fe2000f8e02ff */
[-C--:B------:R-:W-:Y:S02]  /*3a90*/  LEA R18, P6, R56, R60.reuse, 0x1 ;  /* 0x0000003c38127211 */ /* 0x080fe400078c08ff */
[C---:B------:R-:W-:Y:S01]  /*3aa0*/  ISETP.LT.AND P1, PT, R53.reuse, UR7, !P0 ;  /* 0x0000000735007c0c */ /* 0x040fe2000c721270 */
[----:B------:R-:W-:Y:S01]  /*3ab0*/  IMAD R53, R53, UR4, RZ ;  /* 0x0000000435357c24 */ /* 0x000fe2000f8e02ff */
[----:B0-----:R-:W-:-:S02]  /*3ac0*/  LEA R2, P5, R55, R60, 0x1 ;  /* 0x0000003c37027211 */ /* 0x001fc400078a08ff */
[----:B------:R-:W-:Y:S02]  /*3ad0*/  LEA.HI.X.SX32 R19, R56, R62, 0x1, P6 ;  /* 0x0000003e38137211 */ /* 0x000fe400030f0eff */
[----:B------:R-:W-:Y:S02]  /*3ae0*/  PRMT R15, R15, 0x7632, R15 ;  /* 0x000076320f0f7816 */ /* 0x000fe4000000000f */
[C---:B-1----:R-:W-:Y:S02]  /*3af0*/  LEA R12, P6, R54.reuse, R60, 0x1 ;  /* 0x0000003c360c7211 */ /* 0x042fe400078c08ff */
[----:B------:R-:W-:Y:S01]  /*3b00*/  LEA.HI.X.SX32 R3, R55, R62, 0x1, P5 ;  /* 0x0000003e37037211 */ /* 0x000fe200028f0eff */
[----:B------:R0:W-:Y:S01]  /*3b10*/  @P2 STG.E.U16 desc[UR18][R18.64], R15 ;  /* 0x0000000f12002986 */ /* 0x0001e2000c101512 */
[----:B------:R-:W-:Y:S02]  /*3b20*/  LEA R14, P5, R53, R60, 0x1 ;  /* 0x0000003c350e7211 */ /* 0x000fe400078a08ff */
[----:B------:R-:W-:Y:S01]  /*3b30*/  LEA.HI.X.SX32 R13, R54, R62, 0x1, P6 ;  /* 0x0000003e360d7211 */ /* 0x000fe200030f0eff */
[----:B------:R1:W-:Y:S01]  /*3b40*/  @P4 STG.E.U16 desc[UR18][R2.64], R8 ;  /* 0x0000000802004986 */ /* 0x0003e2000c101512 */
[C---:B------:R-:W-:Y:S01]  /*3b50*/  ISETP.LT.AND P2, PT, R52.reuse, UR7, !P0 ;  /* 0x0000000734007c0c */ /* 0x040fe2000c741270 */
[----:B------:R-:W-:-:S02]  /*3b60*/  IMAD R52, R52, UR4, RZ ;  /* 0x0000000434347c24 */ /* 0x000fc4000f8e02ff */
[----:B------:R4:W-:Y:S03]  /*3b70*/  @P3 STG.E.U16 desc[UR18][R12.64], R9 ;  /* 0x000000090c003986 */ /* 0x0009e6000c101512 */
[C---:B---3--:R-:W-:Y:S02]  /*3b80*/  LEA R16, P3, R52.reuse, R60, 0x1 ;  /* 0x0000003c34107211 */ /* 0x048fe400078608ff */
[-C--:B0-----:R-:W-:Y:S02]  /*3b90*/  LEA.HI.X.SX32 R15, R53, R62.reuse, 0x1, P5 ;  /* 0x0000003e350f7211 */ /* 0x081fe400028f0eff */
[C---:B------:R-:W-:Y:S01]  /*3ba0*/  ISETP.LT.AND P5, PT, R47.reuse, UR7, !P0 ;  /* 0x000000072f007c0c */ /* 0x040fe2000c7a1270 */
[----:B------:R-:W-:Y:S01]  /*3bb0*/  IMAD R47, R47, UR4, RZ ;  /* 0x000000042f2f7c24 */ /* 0x000fe2000f8e02ff */
[----:B------:R-:W-:Y:S01]  /*3bc0*/  LEA.HI.X.SX32 R17, R52, R62, 0x1, P3 ;  /* 0x0000003e34117211 */ /* 0x000fe200018f0eff */
[----:B------:R0:W-:Y:S01]  /*3bd0*/  @P1 STG.E.U16 desc[UR18][R14.64], R10 ;  /* 0x0000000a0e001986 */ /* 0x0001e2000c101512 */
[C---:B------:R-:W-:Y:S01]  /*3be0*/  ISETP.LT.AND P1, PT, R46.reuse, UR7, !P0 ;  /* 0x000000072e007c0c */ /* 0x040fe2000c721270 */
[----:B------:R-:W-:Y:S01]  /*3bf0*/  IMAD R46, R46, UR4, RZ ;  /* 0x000000042e2e7c24 */ /* 0x000fe2000f8e02ff */
[----:B-1----:R-:W-:Y:S01]  /*3c00*/  LEA R2, P4, R47, R60, 0x1 ;  /* 0x0000003c2f027211 */ /* 0x002fe200078808ff */
[----:B------:R-:W-:Y:S01]  /*3c10*/  @P2 STG.E.U16 desc[UR18][R16.64], R11 ;  /* 0x0000000b10002986 */ /* 0x000fe2000c101512 */
[----:B----4-:R-:W-:-:S02]  /*3c20*/  PRMT R13, R8, 0x7632, R13 ;  /* 0x00007632080d7816 */ /* 0x010fc4000000000d */
[C---:B------:R-:W-:Y:S02]  /*3c30*/  LEA R8, P3, R46.reuse, R60, 0x1 ;  /* 0x0000003c2e087211 */ /* 0x040fe400078608ff */
[-C--:B------:R-:W-:Y:S02]  /*3c40*/  LEA.HI.X.SX32 R3, R47, R62.reuse, 0x1, P4 ;  /* 0x0000003e2f037211 */ /* 0x080fe400020f0eff */
[C---:B------:R-:W-:Y:S01]  /*3c50*/  ISETP.LT.AND P4, PT, R45.reuse, UR7, !P0 ;  /* 0x000000072d007c0c */ /* 0x040fe2000c781270 */
[----:B------:R-:W-:Y:S01]  /*3c60*/  IMAD R45, R45, UR4, RZ ;  /* 0x000000042d2d7c24 */ /* 0x000fe2000f8e02ff */
[----:B0-----:R-:W-:Y:S01]  /*3c70*/  PRMT R15, R9, 0x7632, R15 ;  /* 0x00007632090f7816 */ /* 0x001fe2000000000f */
[----:B------:R0:W-:Y:S01]  /*3c80*/  @P5 STG.E.U16 desc[UR18][R2.64], R13 ;  /* 0x0000000d02005986 */ /* 0x0001e2000c101512 */
[----:B------:R-:W-:Y:S02]  /*3c90*/  LEA.HI.X.SX32 R9, R46, R62, 0x1, P3 ;  /* 0x0000003e2e097211 */ /* 0x000fe400018f0eff */
[C---:B------:R-:W-:Y:S01]  /*3ca0*/  ISETP.LT.AND P3, PT, R44.reuse, UR7, !P0 ;  /* 0x000000072c007c0c */ /* 0x040fe2000c761270 */
[----:B------:R-:W-:Y:S01]  /*3cb0*/  IMAD R44, R44, UR4, RZ ;  /* 0x000000042c2c7c24 */ /* 0x000fe2000f8e02ff */
[----:B------:R-:W-:Y:S01]  /*3cc0*/  LEA R12, P2, R45, R60, 0x1 ;  /* 0x0000003c2d0c7211 */ /* 0x000fe200078408ff */
[----:B------:R1:W-:Y:S01]  /*3cd0*/  @P1 STG.E.U16 desc[UR18][R8.64], R15 ;  /* 0x0000000f08001986 */ /* 0x0003e2000c101512 */
[----:B------:R-:W-:-:S02]  /*3ce0*/  PRMT R18, R10, 0x7632, R18 ;  /* 0x000076320a127816 */ /* 0x000fc40000000012 */
[C---:B------:R-:W-:Y:S02]  /*3cf0*/  LEA R10, P5, R44.reuse, R60, 0x1 ;  /* 0x0000003c2c0a7211 */ /* 0x040fe400078a08ff */
[C---:B------:R-:W-:Y:S01]  /*3d00*/  ISETP.LT.AND P1, PT, R39.reuse, UR7, !P0 ;  /* 0x0000000727007c0c */ /* 0x040fe2000c721270 */
[----:B------:R-:W-:Y:S01]  /*3d10*/  IMAD R39, R39, UR4, RZ ;  /* 0x0000000427277c24 */ /* 0x000fe2000f8e02ff */
[-C--:B0-----:R-:W-:Y:S02]  /*3d20*/  LEA.HI.X.SX32 R13, R45, R62.reuse, 0x1, P2 ;  /* 0x0000003e2d0d7211 */ /* 0x081fe400010f0eff */
[----:B------:R-:W-:Y:S02]  /*3d30*/  PRMT R19, R11, 0x7632, R19 ;  /* 0x000076320b137816 */ /* 0x000fe40000000013 */
[C---:B------:R-:W-:Y:S01]  /*3d40*/  ISETP.LT.AND P2, PT, R27.reuse, UR7, !P0 ;  /* 0x000000071b007c0c */ /* 0x040fe2000c741270 */
[----:B------:R-:W-:Y:S01]  /*3d50*/  IMAD R27, R27, UR4, RZ ;  /* 0x000000041b1b7c24 */ /* 0x000fe2000f8e02ff */
[----:B------:R-:W-:Y:S01]  /*3d60*/  LEA.HI.X.SX32 R11, R44, R62, 0x1, P5 ;  /* 0x0000003e2c0b7211 */ /* 0x000fe200028f0eff */
[----:B------:R0:W-:Y:S01]  /*3d70*/  @P4 STG.E.U16 desc[UR18][R12.64], R18 ;  /* 0x000000120c004986 */ /* 0x0001e2000c101512 */
[----:B------:R-:W-:-:S02]  /*3d80*/  LEA R2, P6, R39, R60, 0x1 ;  /* 0x0000003c27027211 */ /* 0x000fc400078c08ff */
[----:B-1----:R-:W-:Y:S01]  /*3d90*/  LEA R8, P4, R27, R60, 0x1 ;  /* 0x0000003c1b087211 */ /* 0x002fe200078808ff */
[----:B------:R-:W-:Y:S01]  /*3da0*/  @P3 STG.E.U16 desc[UR18][R10.64], R19 ;  /* 0x000000130a003986 */ /* 0x000fe2000c101512 */
[C---:B------:R-:W-:Y:S01]  /*3db0*/  ISETP.LT.AND P3, PT, R26.reuse, UR7, !P0 ;  /* 0x000000071a007c0c */ /* 0x040fe2000c761270 */
[----:B------:R-:W-:Y:S01]  /*3dc0*/  IMAD R26, R26, UR4, RZ ;  /* 0x000000041a1a7c24 */ /* 0x000fe2000f8e02ff */
[-C--:B------:R-:W-:Y:S02]  /*3dd0*/  LEA.HI.X.SX32 R3, R39, R62.reuse, 0x1, P6 ;  /* 0x0000003e27037211 */ /* 0x080fe400030f0eff */
[----:B------:R-:W-:Y:S02]  /*3de0*/  LEA.HI.X.SX32 R9, R27, R62, 0x1, P4 ;  /* 0x0000003e1b097211 */ /* 0x000fe400020f0eff */
[----:B------:R-:W-:Y:S01]  /*3df0*/  LEA R14, P4, R26, R60, 0x1 ;  /* 0x0000003c1a0e7211 */ /* 0x000fe200078808ff */
[----:B--2---:R1:W-:Y:S01]  /*3e00*/  @P1 STG.E.U16 desc[UR18][R2.64], R4 ;  /* 0x0000000402001986 */ /* 0x0043e2000c101512 */
[C---:B------:R-:W-:Y:S01]  /*3e10*/  ISETP.LT.AND P1, PT, R24.reuse, UR7, !P0 ;  /* 0x0000000718007c0c */ /* 0x040fe2000c721270 */
[----:B------:R-:W-:Y:S01]  /*3e20*/  IMAD R24, R24, UR4, RZ ;  /* 0x0000000418187c24 */ /* 0x000fe2000f8e02ff */
[----:B------:R-:W-:Y:S01]  /*3e30*/  LEA.HI.X.SX32 R15, R26, R62, 0x1, P4 ;  /* 0x0000003e1a0f7211 */ /* 0x000fe200020f0eff */
[----:B------:R2:W-:Y:S01]  /*3e40*/  @P2 STG.E.U16 desc[UR18][R8.64], R5 ;  /* 0x0000000508002986 */ /* 0x0005e2000c101512 */
[C---:B------:R-:W-:Y:S01]  /*3e50*/  ISETP.LT.AND P2, PT, R25.reuse, UR7, !P0 ;  /* 0x0000000719007c0c */ /* 0x040fe2000c741270 */
[----:B------:R-:W-:Y:S01]  /*3e60*/  IMAD R25, R25, UR4, RZ ;  /* 0x0000000419197c24 */ /* 0x000fe2000f8e02ff */
[C---:B------:R-:W-:Y:S01]  /*3e70*/  ISETP.LT.AND P4, PT, R38.reuse, UR7, !P0 ;  /* 0x0000000726007c0c */ /* 0x040fe2000c781270 */
[----:B------:R3:W-:Y:S01]  /*3e80*/  @P3 STG.E.U16 desc[UR18][R14.64], R6 ;  /* 0x000000060e003986 */ /* 0x0007e2000c101512 */
[----:B------:R-:W-:-:S02]  /*3e90*/  IMAD R38, R38, UR4, RZ ;  /* 0x0000000426267c24 */ /* 0x000fc4000f8e02ff */
[----:B0-----:R-:W-:Y:S01]  /*3ea0*/  IMAD R13, R0, UR4, RZ ;  /* 0x00000004000d7c24 */ /* 0x001fe2000f8e02ff */
[CC--:B-1----:R-:W-:Y:S02]  /*3eb0*/  LEA R2, P5, R25.reuse, R60.reuse, 0x1 ;  /* 0x0000003c19027211 */ /* 0x0c2fe400078a08ff */
[-C--:B------:R-:W-:Y:S02]  /*3ec0*/  LEA R10, P6, R38, R60.reuse, 0x1 ;  /* 0x0000003c260a7211 */ /* 0x080fe400078c08ff */
[----:B--2---:R-:W-:Y:S02]  /*3ed0*/  LEA R8, P3, R24, R60, 0x1 ;  /* 0x0000003c18087211 */ /* 0x004fe400078608ff */
[-C--:B------:R-:W-:Y:S02]  /*3ee0*/  LEA.HI.X.SX32 R3, R25, R62.reuse, 0x1, P5 ;  /* 0x0000003e19037211 */ /* 0x080fe400028f0eff */
[----:B------:R-:W-:Y:S01]  /*3ef0*/  PRMT R5, R4, 0x7632, R5 ;  /* 0x0000763204057816 */ /* 0x000fe20000000005 */
[----:B---3--:R-:W-:Y:S01]  /*3f00*/  IMAD R14, R59, UR4, RZ ;  /* 0x000000043b0e7c24 */ /* 0x008fe2000f8e02ff */
[----:B------:R-:W-:Y:S01]  /*3f10*/  LEA.HI.X.SX32 R9, R24, R62, 0x1, P3 ;  /* 0x0000003e18097211 */ /* 0x000fe200018f0eff */
[----:B------:R0:W-:Y:S01]  /*3f20*/  @P2 STG.E.U16 desc[UR18][R2.64], R7 ;  /* 0x0000000702002986 */ /* 0x0001e2000c101512 */
[----:B------:R-:W-:-:S02]  /*3f30*/  PRMT R12, R5, 0x7632, R12 ;  /* 0x00007632050c7816 */ /* 0x000fc4000000000c */
        /* <DEDUP_REMOVED lines=13> */
[----:B-1----:R-:W-:Y:S02]  /*4010*/  PRMT R9, R6, 0x7632, R9 ;  /* 0x0000763206097816 */ /* 0x002fe40000000009 */
[----:B------:R-:W-:Y:S01]  /*4020*/  LEA.HI.X.SX32 R5, R37, R62, 0x1, P6 ;  /* 0x0000003e25057211 */ /* 0x000fe200030f0eff */
[----:B--2---:R-:W-:Y:S01]  /*4030*/  IMAD R11, R22, UR4, RZ ;  /* 0x00000004160b7c24 */ /* 0x004fe2000f8e02ff */
[----:B------:R-:W-:Y:S02]  /*4040*/  LEA R6, P6, R31, R60, 0x1 ;  /* 0x0000003c1f067211 */ /* 0x000fe400078c08ff */
[----:B------:R-:W-:Y:S01]  /*4050*/  LEA.HI.X.SX32 R3, R36, R62, 0x1, P5 ;  /* 0x0000003e24037211 */ /* 0x000fe200028f0eff */
[----:B------:R0:W-:Y:S01]  /*4060*/  @P1 STG.E.U16 desc[UR18][R4.64], R9 ;  /* 0x0000000904001986 */ /* 0x0001e2000c101512 */
[----:B------:R-:W-:Y:S02]  /*4070*/  LEA R8, P5, R30, R60, 0x1 ;  /* 0x0000003c1e087211 */ /* 0x000fe400078a08ff */
[----:B------:R-:W-:-:S02]  /*4080*/  PRMT R10, R7, 0x7632, R10 ;  /* 0x00007632070a7816 */ /* 0x000fc4000000000a */
[----:B------:R-:W-:-:S03]  /*4090*/  LEA.HI.X.SX32 R7, R31, R62, 0x1, P6 ;  /* 0x0000003e1f077211 */ /* 0x000fc600030f0eff */
[----:B------:R1:W-:Y:S01]  /*40a0*/  @P3 STG.E.U16 desc[UR18][R2.64], R10 ;  /* 0x0000000a02003986 */ /* 0x0003e2000c101512 */
[C---:B------:R-:W-:Y:S01]  /*40b0*/  ISETP.LT.AND P3, PT, R23.reuse, UR7, !P0 ;  /* 0x0000000717007c0c */ /* 0x040fe2000c761270 */
[----:B------:R-:W-:Y:S01]  /*40c0*/  IMAD R23, R23, UR4, RZ ;  /* 0x0000000417177c24 */ /* 0x000fe2000f8e02ff */
[----:B0-----:R-:W-:Y:S01]  /*40d0*/  LEA.HI.X.SX32 R9, R30, R62, 0x1, P5 ;  /* 0x0000003e1e097211 */ /* 0x001fe200028f0eff */
[----:B-----5:R0:W-:Y:S01]  /*40e0*/  @P2 STG.E.U16 desc[UR18][R6.64], R76 ;  /* 0x0000004c06002986 */ /* 0x0201e2000c101512 */
[C---:B------:R-:W-:Y:S01]  /*40f0*/  ISETP.LT.AND P5, PT, R29.reuse, UR7, !P0 ;  /* 0x000000071d007c0c */ /* 0x040fe2000c7a1270 */
[----:B------:R-:W-:Y:S02]  /*4100*/  IMAD R29, R29, UR4, RZ ;  /* 0x000000041d1d7c24 */ /* 0x000fe4000f8e02ff */
[----:B------:R2:W-:Y:S01]  /*4110*/  @P4 STG.E.U16 desc[UR18][R8.64], R77 ;  /* 0x0000004d08004986 */ /* 0x0005e2000c101512 */
[C---:B------:R-:W-:Y:S01]  /*4120*/  ISETP.LT.AND P4, PT, R28.reuse, UR7, !P0 ;  /* 0x000000071c007c0c */ /* 0x040fe2000c781270 */
[----:B------:R-:W-:Y:S01]  /*4130*/  IMAD R28, R28, UR4, RZ ;  /* 0x000000041c1c7c24 */ /* 0x000fe2000f8e02ff */
[----:B-1----:R-:W-:-:S04]  /*4140*/  LEA R2, P6, R29, R60, 0x1 ;  /* 0x0000003c1d027211 */ /* 0x002fc800078c08ff */
[C---:B------:R-:W-:Y:S02]  /*4150*/  LEA R4, P1, R28.reuse, R60, 0x1 ;  /* 0x0000003c1c047211 */ /* 0x040fe400078208ff */
[----:B------:R-:W-:Y:S02]  /*4160*/  LEA.HI.X.SX32 R3, R29, R62, 0x1, P6 ;  /* 0x0000003e1d037211 */ /* 0x000fe400030f0eff */
[-C--:B0-----:R-:W-:Y:S02]  /*4170*/  LEA R6, P2, R23, R60.reuse, 0x1 ;  /* 0x0000003c17067211 */ /* 0x081fe400078408ff */
[----:B--2---:R-:W-:Y:S01]  /*4180*/  LEA R8, P6, R11, R60, 0x1 ;  /* 0x0000003c0b087211 */ /* 0x004fe200078c08ff */
[----:B------:R0:W-:Y:S01]  /*4190*/  @P5 STG.E.U16 desc[UR18][R2.64], R78 ;  /* 0x0000004e02005986 */ /* 0x0001e2000c101512 */
[----:B------:R-:W-:Y:S02]  /*41a0*/  LEA.HI.X.SX32 R5, R28, R62, 0x1, P1 ;  /* 0x0000003e1c057211 */ /* 0x000fe400008f0eff */
[----:B------:R-:W-:-:S02]  /*41b0*/  LEA R10, P1, R13, R60, 0x1 ;  /* 0x0000003c0d0a7211 */ /* 0x000fc400078208ff */
[-C--:B------:R-:W-:Y:S01]  /*41c0*/  LEA.HI.X.SX32 R7, R23, R62.reuse, 0x1, P2 ;  /* 0x0000003e17077211 */ /* 0x080fe200010f0eff */
[----:B------:R1:W-:Y:S01]  /*41d0*/  @P4 STG.E.U16 desc[UR18][R4.64], R79 ;  /* 0x0000004f04004986 */ /* 0x0003e2000c101512 */
[-C--:B------:R-:W-:Y:S02]  /*41e0*/  LEA.HI.X.SX32 R9, R11, R62.reuse, 0x1, P6 ;  /* 0x0000003e0b097211 */ /* 0x080fe400030f0eff */
[----:B------:R-:W-:Y:S02]  /*41f0*/  ISETP.LT.AND P2, PT, R22, UR7, !P0 ;  /* 0x0000000716007c0c */ /* 0x000fe4000c741270 */
[----:B------:R-:W-:Y:S02]  /*4200*/  LEA.HI.X.SX32 R11, R13, R62, 0x1, P1 ;  /* 0x0000003e0d0b7211 */ /* 0x000fe400008f0eff */
[----:B------:R-:W-:Y:S02]  /*4210*/  ISETP.LT.AND P1, PT, R0, UR7, !P0 ;  /* 0x0000000700007c0c */ /* 0x000fe4000c721270 */
[----:B------:R-:W-:-:S02]  /*4220*/  ISETP.LT.AND P0, PT, R59, UR7, !P0 ;  /* 0x000000073b007c0c */ /* 0x000fc4000c701270 */
[----:B0-----:R-:W-:Y:S02]  /*4230*/  PRMT R3, R76, 0x7632, R3 ;  /* 0x000076324c037816 */ /* 0x001fe40000000003 */
[----:B------:R-:W-:Y:S02]  /*4240*/  PRMT R77, R77, 0x7632, R77 ;  /* 0x000076324d4d7816 */ /* 0x000fe4000000004d */
[----:B-1----:R-:W-:Y:S01]  /*4250*/  PRMT R5, R78, 0x7632, R5 ;  /* 0x000076324e057816 */ /* 0x002fe20000000005 */
[----:B------:R0:W-:Y:S01]  /*4260*/  @P3 STG.E.U16 desc[UR18][R6.64], R3 ;  /* 0x0000000306003986 */ /* 0x0001e2000c101512 */
[----:B------:R-:W-:-:S03]  /*4270*/  LEA R12, P6, R14, R60, 0x1 ;  /* 0x0000003c0e0c7211 */ /* 0x000fc600078c08ff */
[----:B------:R0:W-:Y:S01]  /*4280*/  @P2 STG.E.U16 desc[UR18][R8.64], R77 ;  /* 0x0000004d08002986 */ /* 0x0001e2000c101512 */
[----:B------:R-:W-:-:S03]  /*4290*/  LEA.HI.X.SX32 R13, R14, R62, 0x1, P6 ;  /* 0x0000003e0e0d7211 */ /* 0x000fc600030f0eff */
[----:B------:R0:W-:Y:S01]  /*42a0*/  @P1 STG.E.U16 desc[UR18][R10.64], R5 ;  /* 0x000000050a001986 */ /* 0x0001e2000c101512 */
[----:B------:R-:W-:Y:S05]  /*42b0*/  @!P0 EXIT ;  /* 0x000000000000894d */ /* 0x000fea0003800000 */
[----:B0-----:R-:W-:-:S05]  /*42c0*/  PRMT R6, R79, 0x7632, R6 ;  /* 0x000076324f067816 */ /* 0x001fca0000000006 */
[----:B------:R-:W-:Y:S01]  /*42d0*/  STG.E.U16 desc[UR18][R12.64], R6 ;  /* 0x000000060c007986 */ /* 0x000fe2000c101512 */
[----:B------:R-:W-:Y:S05]  /*42e0*/  EXIT ;  /* 0x000000000000794d */ /* 0x000fea0003800000 */
.L_x_2:
[----:B------:R-:W-:-:S00]  /*42f0*/  BRA `(.L_x_2) ;  /* 0xfffffffc00fc7947 */ /* 0x000fc0000383ffff */
[----:B------:R-:W-:-:S00]  /*4300*/  NOP ;  /* 0x0000000000007918 */ /* 0x000fc00000000000 */
[----:B------:R-:W-:-:S00]  /*4310*/  NOP ;  /* 0x0000000000007918 */ /* 0x000fc00000000000 */
[----:B------:R-:W-:-:S00]  /*4320*/  NOP ;  /* 0x0000000000007918 */ /* 0x000fc00000000000 */
[----:B------:R-:W-:-:S00]  /*4330*/  NOP ;  /* 0x0000000000007918 */ /* 0x000fc00000000000 */
[----:B------:R-:W-:-:S00]  /*4340*/  NOP ;  /* 0x0000000000007918 */ /* 0x000fc00000000000 */
[----:B------:R-:W-:-:S00]  /*4350*/  NOP ;  /* 0x0000000000007918 */ /* 0x000fc00000000000 */
[----:B------:R-:W-:-:S00]  /*4360*/  NOP ;  /* 0x0000000000007918 */ /* 0x000fc00000000000 */
[----:B------:R-:W-:-:S00]  /*4370*/  NOP ;  /* 0x0000000000007918 */ /* 0x000fc00000000000 */
.L_x_3:


//--------------------- .nv.shared.matmul_kernel  --------------------------
	.section	.nv.shared.matmul_kernel,"aw",@nobits
	.sectionflags	@""
	.align	16
	.zero		1024


//--------------------- .nv.shared.reserved.0     --------------------------
	.section	.nv.shared.reserved.0,"aw",@nobits
	.weak		__nv_reservedSMEM_offset_0_alias
	.size		__nv_reservedSMEM_offset_0_alias, 0, 0
	.other		__nv_reservedSMEM_offset_0_alias,@"STO_CUDA_RESERVED_SHARED STV_DEFAULT"
__nv_reservedSMEM_offset_0_alias:
	.zero		0


//--------------------- .nv.constant0.matmul_kernel --------------------------
	.section	.nv.constant0.matmul_kernel,"a",@progbits
	.sectionflags	@""
	.align	4
.nv.constant0.matmul_kernel:
	.zero		608


//--------------------- SYMBOLS --------------------------

	.type		.nv.reservedSmem.offset0,@object
	.size		.nv.reservedSmem.offset0,0x4
